//
// Generated by NVIDIA NVVM Compiler
//
// Compiler Build ID: CL-36424714
// Cuda compilation tools, release 13.0, V13.0.88
// Based on NVVM 20.0.0
//

.version 9.0
.target sm_100
.address_size 64

	// .globl	_Z12cumsumKerneliiPKfPf
// _ZZ12cumsumKerneliiPKfPfE7buffer4 has been demoted
// _ZZ12cumsumKerneliiPKfPfE6buffer has been demoted
// _ZZ27farthestpointsamplingKernelILj1024EEviiiiPKfPfPiE5dists has been demoted
// _ZZ27farthestpointsamplingKernelILj1024EEviiiiPKfPfPiE7dists_i has been demoted
// _ZZ35farthestpointsamplingwithdistKernelILj1024EEviiiPKfPfPiE5dists has been demoted
// _ZZ35farthestpointsamplingwithdistKernelILj1024EEviiiPKfPfPiE7dists_i has been demoted
// _ZZ37farthestpointsamplingwithpreidxKernelILj1024EEviiiiiPKfPKiPfPiE5dists has been demoted
// _ZZ37farthestpointsamplingwithpreidxKernelILj1024EEviiiiiPKfPKiPfPiE7dists_i has been demoted

.visible .entry _Z12cumsumKerneliiPKfPf(
	.param .u32 _Z12cumsumKerneliiPKfPf_param_0,
	.param .u32 _Z12cumsumKerneliiPKfPf_param_1,
	.param .u64 .ptr .align 1 _Z12cumsumKerneliiPKfPf_param_2,
	.param .u64 .ptr .align 1 _Z12cumsumKerneliiPKfPf_param_3
)
{
	.reg .pred 	%p<32>;
	.reg .b32 	%r<189>;
	.reg .b32 	%f<43>;
	.reg .b64 	%rd<11>;
	// demoted variable
	.shared .align 4 .b8 _ZZ12cumsumKerneliiPKfPfE7buffer4[32768];
	// demoted variable
	.shared .align 4 .b8 _ZZ12cumsumKerneliiPKfPfE6buffer[8448];
	ld.param.u32 	%r62, [_Z12cumsumKerneliiPKfPf_param_0];
	ld.param.u64 	%rd4, [_Z12cumsumKerneliiPKfPf_param_2];
	ld.param.u64 	%rd3, [_Z12cumsumKerneliiPKfPf_param_3];
	cvta.to.global.u64 	%rd1, %rd4;
	mov.u32 	%r170, %ctaid.x;
	setp.ge.s32 	%p1, %r170, %r62;
	@%p1 bra 	$L__BB0_41;
	mov.u32 	%r2, %tid.x;
	mov.u32 	%r3, %ntid.x;
	shl.b32 	%r4, %r3, 2;
	cvta.to.global.u64 	%rd2, %rd3;
$L__BB0_2:
	ld.param.u32 	%r164, [_Z12cumsumKerneliiPKfPf_param_1];
	setp.lt.s32 	%p2, %r164, 1;
	@%p2 bra 	$L__BB0_40;
	mov.f32 	%f39, 0f00000000;
	mov.b32 	%r171, 0;
	mov.f32 	%f40, %f39;
	mov.u32 	%r172, %r171;
$L__BB0_4:
	ld.param.u32 	%r165, [_Z12cumsumKerneliiPKfPf_param_1];
	shl.b32 	%r65, %r171, 13;
	sub.s32 	%r66, %r165, %r65;
	min.s32 	%r8, %r66, 8192;
	add.s32 	%r9, %r8, 3;
	and.b32  	%r10, %r9, -4;
	sub.s32 	%r11, %r165, %r172;
	min.s32 	%r12, %r11, 8192;
	shr.s32 	%r13, %r9, 2;
	shl.b32 	%r173, %r2, 2;
	setp.ge.s32 	%p3, %r173, %r12;
	@%p3 bra 	$L__BB0_23;
	and.b32  	%r68, %r9, 12;
	sub.s32 	%r69, %r68, %r8;
	sub.s32 	%r70, %r10, %r8;
	and.b32  	%r71, %r69, 15;
	add.s32 	%r15, %r71, -1;
	and.b32  	%r72, %r9, 4;
	add.s32 	%r73, %r72, %r8;
	neg.s32 	%r74, %r73;
	and.b32  	%r75, %r74, 7;
	add.s32 	%r16, %r75, -1;
	and.b32  	%r17, %r70, 15;
	sub.s32 	%r18, %r8, %r10;
	and.b32  	%r19, %r70, -16;
	and.b32  	%r20, %r69, 7;
	and.b32  	%r21, %r74, 3;
$L__BB0_6:
	add.s32 	%r76, %r173, 3;
	setp.lt.s32 	%p4, %r76, %r12;
	@%p4 bra 	$L__BB0_29;
	ld.param.u32 	%r166, [_Z12cumsumKerneliiPKfPf_param_1];
	shl.b32 	%r77, %r173, 2;
	mov.u32 	%r78, _ZZ12cumsumKerneliiPKfPfE7buffer4;
	add.s32 	%r175, %r78, %r77;
	mad.lo.s32 	%r79, %r170, %r166, %r172;
	add.s32 	%r174, %r79, %r173;
	mov.f32 	%f42, 0f00000000;
	mov.u32 	%r176, %r173;
$L__BB0_8:
	mul.wide.s32 	%rd5, %r174, 4;
	add.s64 	%rd6, %rd1, %rd5;
	ld.global.nc.f32 	%f11, [%rd6];
	add.f32 	%f42, %f42, %f11;
	st.shared.f32 	[%r175], %f42;
	add.s32 	%r176, %r176, 1;
	add.s32 	%r175, %r175, 4;
	add.s32 	%r174, %r174, 1;
	setp.lt.s32 	%p5, %r176, %r12;
	@%p5 bra 	$L__BB0_8;
	setp.ge.s32 	%p6, %r12, %r10;
	@%p6 bra 	$L__BB0_30;
	setp.gt.u32 	%p7, %r18, -16;
	mov.u32 	%r179, %r12;
	@%p7 bra 	$L__BB0_13;
	mov.b32 	%r178, 0;
	mov.u32 	%r179, %r12;
$L__BB0_12:
	.pragma "nounroll";
	shl.b32 	%r81, %r179, 2;
	mov.u32 	%r82, _ZZ12cumsumKerneliiPKfPfE7buffer4;
	add.s32 	%r83, %r82, %r81;
	st.shared.f32 	[%r83], %f42;
	st.shared.f32 	[%r83+4], %f42;
	st.shared.f32 	[%r83+8], %f42;
	st.shared.f32 	[%r83+12], %f42;
	st.shared.f32 	[%r83+16], %f42;
	st.shared.f32 	[%r83+20], %f42;
	st.shared.f32 	[%r83+24], %f42;
	st.shared.f32 	[%r83+28], %f42;
	st.shared.f32 	[%r83+32], %f42;
	st.shared.f32 	[%r83+36], %f42;
	st.shared.f32 	[%r83+40], %f42;
	st.shared.f32 	[%r83+44], %f42;
	st.shared.f32 	[%r83+48], %f42;
	st.shared.f32 	[%r83+52], %f42;
	st.shared.f32 	[%r83+56], %f42;
	st.shared.f32 	[%r83+60], %f42;
	add.s32 	%r179, %r179, 16;
	add.s32 	%r178, %r178, 16;
	setp.ne.s32 	%p8, %r178, %r19;
	@%p8 bra 	$L__BB0_12;
$L__BB0_13:
	setp.eq.s32 	%p9, %r17, 0;
	@%p9 bra 	$L__BB0_30;
	setp.lt.u32 	%p10, %r15, 7;
	@%p10 bra 	$L__BB0_16;
	shl.b32 	%r84, %r179, 2;
	mov.u32 	%r85, _ZZ12cumsumKerneliiPKfPfE7buffer4;
	add.s32 	%r86, %r85, %r84;
	st.shared.f32 	[%r86], %f42;
	st.shared.f32 	[%r86+4], %f42;
	st.shared.f32 	[%r86+8], %f42;
	st.shared.f32 	[%r86+12], %f42;
	st.shared.f32 	[%r86+16], %f42;
	st.shared.f32 	[%r86+20], %f42;
	st.shared.f32 	[%r86+24], %f42;
	st.shared.f32 	[%r86+28], %f42;
	add.s32 	%r179, %r179, 8;
$L__BB0_16:
	setp.eq.s32 	%p11, %r20, 0;
	@%p11 bra 	$L__BB0_30;
	setp.lt.u32 	%p12, %r16, 3;
	@%p12 bra 	$L__BB0_19;
	shl.b32 	%r87, %r179, 2;
	mov.u32 	%r88, _ZZ12cumsumKerneliiPKfPfE7buffer4;
	add.s32 	%r89, %r88, %r87;
	st.shared.f32 	[%r89], %f42;
	st.shared.f32 	[%r89+4], %f42;
	st.shared.f32 	[%r89+8], %f42;
	st.shared.f32 	[%r89+12], %f42;
	add.s32 	%r179, %r179, 4;
$L__BB0_19:
	setp.eq.s32 	%p13, %r21, 0;
	@%p13 bra 	$L__BB0_30;
	setp.eq.s32 	%p14, %r21, 1;
	shl.b32 	%r90, %r179, 2;
	mov.u32 	%r91, _ZZ12cumsumKerneliiPKfPfE7buffer4;
	add.s32 	%r40, %r91, %r90;
	st.shared.f32 	[%r40], %f42;
	@%p14 bra 	$L__BB0_30;
	setp.eq.s32 	%p15, %r21, 2;
	st.shared.f32 	[%r40+4], %f42;
	@%p15 bra 	$L__BB0_30;
	st.shared.f32 	[%r40+8], %f42;
	bra.uni 	$L__BB0_30;
$L__BB0_23:
	setp.lt.s32 	%p17, %r13, 2;
	mov.b32 	%r182, 0;
	@%p17 bra 	$L__BB0_31;
	mov.b32 	%r182, 0;
$L__BB0_25:
	mov.u32 	%r43, %r182;
	bar.sync 	0;
	add.s32 	%r182, %r43, 1;
	shr.u32 	%r45, %r13, %r182;
	setp.ge.s32 	%p18, %r2, %r45;
	@%p18 bra 	$L__BB0_28;
	mov.u32 	%r184, %r2;
$L__BB0_27:
	shl.b32 	%r105, %r184, 1;
	add.s32 	%r106, %r105, 2;
	shl.b32 	%r107, %r106, %r43;
	add.s32 	%r108, %r107, -1;
	or.b32  	%r109, %r105, 1;
	shl.b32 	%r110, %r109, %r43;
	add.s32 	%r111, %r110, -1;
	shr.s32 	%r112, %r108, 5;
	add.s32 	%r113, %r112, %r107;
	shr.s32 	%r114, %r111, 5;
	add.s32 	%r115, %r114, %r110;
	shl.b32 	%r116, %r115, 2;
	mov.u32 	%r117, _ZZ12cumsumKerneliiPKfPfE6buffer;
	add.s32 	%r118, %r117, %r116;
	ld.shared.f32 	%f19, [%r118+-4];
	shl.b32 	%r119, %r113, 2;
	add.s32 	%r120, %r117, %r119;
	ld.shared.f32 	%f20, [%r120+-4];
	add.f32 	%f21, %f19, %f20;
	st.shared.f32 	[%r120+-4], %f21;
	add.s32 	%r184, %r184, %r3;
	setp.lt.s32 	%p19, %r184, %r45;
	@%p19 bra 	$L__BB0_27;
$L__BB0_28:
	mov.b32 	%r121, 4;
	shl.b32 	%r122, %r121, %r43;
	setp.le.s32 	%p20, %r122, %r13;
	@%p20 bra 	$L__BB0_25;
	bra.uni 	$L__BB0_31;
$L__BB0_29:
	ld.param.u32 	%r167, [_Z12cumsumKerneliiPKfPf_param_1];
	mad.lo.s32 	%r92, %r170, %r167, %r172;
	add.s32 	%r93, %r92, %r173;
	mul.wide.s32 	%rd7, %r93, 4;
	add.s64 	%rd8, %rd1, %rd7;
	ld.global.nc.f32 	%f12, [%rd8];
	ld.global.nc.f32 	%f13, [%rd8+4];
	add.f32 	%f14, %f12, %f13;
	ld.global.nc.f32 	%f15, [%rd8+8];
	ld.global.nc.f32 	%f16, [%rd8+12];
	add.f32 	%f17, %f15, %f16;
	add.f32 	%f18, %f15, %f14;
	add.f32 	%f42, %f14, %f17;
	shl.b32 	%r94, %r173, 2;
	mov.u32 	%r95, _ZZ12cumsumKerneliiPKfPfE7buffer4;
	add.s32 	%r96, %r95, %r94;
	st.shared.f32 	[%r96], %f12;
	st.shared.f32 	[%r96+4], %f14;
	st.shared.f32 	[%r96+8], %f18;
	st.shared.f32 	[%r96+12], %f42;
$L__BB0_30:
	shr.u32 	%r97, %r173, 2;
	shr.u32 	%r98, %r173, 7;
	add.s32 	%r99, %r97, %r98;
	shl.b32 	%r100, %r99, 2;
	mov.u32 	%r101, _ZZ12cumsumKerneliiPKfPfE6buffer;
	add.s32 	%r102, %r101, %r100;
	st.shared.f32 	[%r102], %f42;
	add.s32 	%r173, %r173, %r4;
	setp.lt.s32 	%p16, %r173, %r12;
	@%p16 bra 	$L__BB0_6;
	bra.uni 	$L__BB0_23;
$L__BB0_31:
	setp.lt.s32 	%p21, %r182, 1;
	@%p21 bra 	$L__BB0_32;
	bra.uni 	$L__BB0_43;
$L__BB0_32:
	bar.sync 	0;
	shl.b32 	%r187, %r2, 2;
	setp.ge.s32 	%p25, %r187, %r10;
	@%p25 bra 	$L__BB0_36;
$L__BB0_33:
	setp.eq.s32 	%p26, %r187, 0;
	@%p26 bra 	$L__BB0_35;
	shr.s32 	%r142, %r187, 2;
	add.s32 	%r143, %r142, -1;
	shr.s32 	%r144, %r143, 5;
	add.s32 	%r145, %r144, %r142;
	shl.b32 	%r146, %r145, 2;
	mov.u32 	%r147, _ZZ12cumsumKerneliiPKfPfE6buffer;
	add.s32 	%r148, %r147, %r146;
	ld.shared.f32 	%f25, [%r148+-4];
	shl.b32 	%r149, %r187, 2;
	mov.u32 	%r150, _ZZ12cumsumKerneliiPKfPfE7buffer4;
	add.s32 	%r151, %r150, %r149;
	ld.shared.f32 	%f26, [%r151];
	add.f32 	%f27, %f25, %f26;
	st.shared.f32 	[%r151], %f27;
	ld.shared.f32 	%f28, [%r151+4];
	add.f32 	%f29, %f25, %f28;
	st.shared.f32 	[%r151+4], %f29;
	ld.shared.f32 	%f30, [%r151+8];
	add.f32 	%f31, %f25, %f30;
	st.shared.f32 	[%r151+8], %f31;
	ld.shared.f32 	%f32, [%r151+12];
	add.f32 	%f33, %f25, %f32;
	st.shared.f32 	[%r151+12], %f33;
$L__BB0_35:
	add.s32 	%r187, %r187, %r4;
	setp.lt.s32 	%p27, %r187, %r10;
	@%p27 bra 	$L__BB0_33;
$L__BB0_36:
	bar.sync 	0;
	setp.le.s32 	%p28, %r11, %r2;
	@%p28 bra 	$L__BB0_39;
	ld.param.u32 	%r168, [_Z12cumsumKerneliiPKfPf_param_1];
	mad.lo.s32 	%r56, %r170, %r168, %r172;
	mov.u32 	%r188, %r2;
$L__BB0_38:
	shl.b32 	%r152, %r188, 2;
	mov.u32 	%r153, _ZZ12cumsumKerneliiPKfPfE7buffer4;
	add.s32 	%r154, %r153, %r152;
	ld.shared.f32 	%f34, [%r154];
	add.f32 	%f35, %f39, %f34;
	add.s32 	%r155, %r56, %r188;
	mul.wide.s32 	%rd9, %r155, 4;
	add.s64 	%rd10, %rd2, %rd9;
	st.global.f32 	[%rd10], %f35;
	add.s32 	%r188, %r188, %r3;
	setp.lt.s32 	%p29, %r188, %r12;
	@%p29 bra 	$L__BB0_38;
$L__BB0_39:
	ld.param.u32 	%r169, [_Z12cumsumKerneliiPKfPf_param_1];
	add.s32 	%r156, %r13, -1;
	shr.s32 	%r157, %r156, 5;
	add.s32 	%r158, %r157, %r13;
	shl.b32 	%r159, %r158, 2;
	mov.u32 	%r160, _ZZ12cumsumKerneliiPKfPfE6buffer;
	add.s32 	%r161, %r160, %r159;
	ld.shared.f32 	%f36, [%r161+-4];
	add.f32 	%f37, %f40, %f36;
	add.f32 	%f7, %f39, %f37;
	sub.f32 	%f38, %f7, %f39;
	sub.f32 	%f40, %f37, %f38;
	bar.sync 	0;
	add.s32 	%r172, %r172, 8192;
	setp.lt.s32 	%p30, %r172, %r169;
	add.s32 	%r171, %r171, 1;
	mov.f32 	%f39, %f7;
	@%p30 bra 	$L__BB0_4;
$L__BB0_40:
	ld.param.u32 	%r163, [_Z12cumsumKerneliiPKfPf_param_0];
	mov.u32 	%r162, %nctaid.x;
	add.s32 	%r170, %r170, %r162;
	setp.lt.s32 	%p31, %r170, %r163;
	@%p31 bra 	$L__BB0_2;
$L__BB0_41:
	ret;
$L__BB0_42:
	setp.lt.u32 	%p24, %r48, 2;
	@%p24 bra 	$L__BB0_32;
$L__BB0_43:
	mov.u32 	%r48, %r182;
	add.s32 	%r182, %r48, -1;
	bar.sync 	0;
	mov.b32 	%r123, -1;
	shl.b32 	%r124, %r123, %r182;
	add.s32 	%r125, %r124, %r13;
	shr.s32 	%r50, %r125, %r48;
	setp.ge.s32 	%p22, %r2, %r50;
	@%p22 bra 	$L__BB0_42;
	mov.u32 	%r186, %r2;
$L__BB0_45:
	shl.b32 	%r126, %r186, 1;
	add.s32 	%r127, %r126, 3;
	shl.b32 	%r128, %r127, %r182;
	add.s32 	%r129, %r128, -1;
	add.s32 	%r130, %r126, 2;
	shl.b32 	%r131, %r130, %r182;
	add.s32 	%r132, %r131, -1;
	shr.s32 	%r133, %r129, 5;
	add.s32 	%r134, %r133, %r128;
	shr.s32 	%r135, %r132, 5;
	add.s32 	%r136, %r135, %r131;
	shl.b32 	%r137, %r136, 2;
	mov.u32 	%r138, _ZZ12cumsumKerneliiPKfPfE6buffer;
	add.s32 	%r139, %r138, %r137;
	ld.shared.f32 	%f22, [%r139+-4];
	shl.b32 	%r140, %r134, 2;
	add.s32 	%r141, %r138, %r140;
	ld.shared.f32 	%f23, [%r141+-4];
	add.f32 	%f24, %f22, %f23;
	st.shared.f32 	[%r141+-4], %f24;
	add.s32 	%r186, %r186, %r3;
	setp.lt.s32 	%p23, %r186, %r50;
	@%p23 bra 	$L__BB0_45;
	bra.uni 	$L__BB0_42;

}
	// .globl	_Z18binarysearchKerneliiiPKfS0_Pi
.visible .entry _Z18binarysearchKerneliiiPKfS0_Pi(
	.param .u32 _Z18binarysearchKerneliiiPKfS0_Pi_param_0,
	.param .u32 _Z18binarysearchKerneliiiPKfS0_Pi_param_1,
	.param .u32 _Z18binarysearchKerneliiiPKfS0_Pi_param_2,
	.param .u64 .ptr .align 1 _Z18binarysearchKerneliiiPKfS0_Pi_param_3,
	.param .u64 .ptr .align 1 _Z18binarysearchKerneliiiPKfS0_Pi_param_4,
	.param .u64 .ptr .align 1 _Z18binarysearchKerneliiiPKfS0_Pi_param_5
)
{
	.reg .pred 	%p<13>;
	.reg .b32 	%r<47>;
	.reg .b32 	%f<5>;
	.reg .b64 	%rd<17>;

	ld.param.u32 	%r26, [_Z18binarysearchKerneliiiPKfS0_Pi_param_0];
	ld.param.u32 	%r27, [_Z18binarysearchKerneliiiPKfS0_Pi_param_1];
	ld.param.u32 	%r28, [_Z18binarysearchKerneliiiPKfS0_Pi_param_2];
	ld.param.u64 	%rd5, [_Z18binarysearchKerneliiiPKfS0_Pi_param_3];
	ld.param.u64 	%rd4, [_Z18binarysearchKerneliiiPKfS0_Pi_param_4];
	ld.param.u64 	%rd6, [_Z18binarysearchKerneliiiPKfS0_Pi_param_5];
	cvta.to.global.u64 	%rd1, %rd6;
	cvta.to.global.u64 	%rd2, %rd5;
	mov.b32 	%r39, 1;
$L__BB1_1:
	mov.u32 	%r1, %r39;
	setp.lt.s32 	%p1, %r1, %r27;
	shl.b32 	%r39, %r1, 1;
	@%p1 bra 	$L__BB1_1;
	mov.u32 	%r40, %ctaid.x;
	setp.ge.s32 	%p2, %r40, %r26;
	@%p2 bra 	$L__BB1_17;
	mov.u32 	%r30, %ctaid.y;
	mov.u32 	%r31, %ntid.x;
	mov.u32 	%r32, %tid.x;
	mad.lo.s32 	%r4, %r30, %r31, %r32;
	add.s32 	%r5, %r27, -1;
	setp.gt.s32 	%p3, %r1, 0;
	mov.u32 	%r33, %nctaid.y;
	mul.lo.s32 	%r6, %r31, %r33;
	mov.u32 	%r7, %nctaid.x;
	@%p3 bra 	$L__BB1_4;
	bra.uni 	$L__BB1_13;
$L__BB1_4:
	cvta.to.global.u64 	%rd3, %rd4;
$L__BB1_5:
	setp.lt.s32 	%p7, %r4, %r28;
	@%p7 bra 	$L__BB1_7;
$L__BB1_6:
	add.s32 	%r40, %r40, %r7;
	setp.lt.s32 	%p12, %r40, %r26;
	@%p12 bra 	$L__BB1_5;
	bra.uni 	$L__BB1_17;
$L__BB1_7:
	mul.lo.s32 	%r10, %r40, %r28;
	mul.lo.s32 	%r11, %r40, %r27;
	add.s32 	%r35, %r5, %r11;
	mul.wide.s32 	%rd9, %r35, 4;
	add.s64 	%rd10, %rd2, %rd9;
	ld.global.nc.f32 	%f1, [%rd10];
	mov.u32 	%r41, %r4;
$L__BB1_8:
	add.s32 	%r13, %r41, %r10;
	mul.wide.s32 	%rd11, %r13, 4;
	add.s64 	%rd12, %rd3, %rd11;
	ld.global.nc.f32 	%f3, [%rd12];
	mul.f32 	%f2, %f3, %f1;
	mov.u32 	%r42, %r1;
	mov.u32 	%r43, %r5;
$L__BB1_9:
	setp.lt.s32 	%p8, %r43, %r42;
	mov.b32 	%r44, 0;
	@%p8 bra 	$L__BB1_11;
	add.s32 	%r37, %r43, %r11;
	sub.s32 	%r38, %r37, %r42;
	mul.wide.s32 	%rd13, %r38, 4;
	add.s64 	%rd14, %rd2, %rd13;
	ld.global.nc.f32 	%f4, [%rd14];
	setp.ge.f32 	%p9, %f4, %f2;
	selp.b32 	%r44, %r42, 0, %p9;
$L__BB1_11:
	sub.s32 	%r43, %r43, %r44;
	shr.u32 	%r19, %r42, 1;
	setp.gt.u32 	%p10, %r42, 1;
	mov.u32 	%r42, %r19;
	@%p10 bra 	$L__BB1_9;
	add.s64 	%rd16, %rd1, %rd11;
	st.global.u32 	[%rd16], %r43;
	add.s32 	%r41, %r41, %r6;
	setp.lt.s32 	%p11, %r41, %r28;
	@%p11 bra 	$L__BB1_8;
	bra.uni 	$L__BB1_6;
$L__BB1_13:
	setp.ge.s32 	%p4, %r4, %r28;
	@%p4 bra 	$L__BB1_16;
	mul.lo.s32 	%r22, %r40, %r28;
	mov.u32 	%r46, %r4;
$L__BB1_15:
	add.s32 	%r34, %r46, %r22;
	mul.wide.s32 	%rd7, %r34, 4;
	add.s64 	%rd8, %rd1, %rd7;
	st.global.u32 	[%rd8], %r5;
	add.s32 	%r46, %r46, %r6;
	setp.lt.s32 	%p5, %r46, %r28;
	@%p5 bra 	$L__BB1_15;
$L__BB1_16:
	add.s32 	%r40, %r40, %r7;
	setp.lt.s32 	%p6, %r40, %r26;
	@%p6 bra 	$L__BB1_13;
$L__BB1_17:
	ret;

}
	// .globl	_Z17gatherpointKerneliiiiPKfPKiPf
.visible .entry _Z17gatherpointKerneliiiiPKfPKiPf(
	.param .u32 _Z17gatherpointKerneliiiiPKfPKiPf_param_0,
	.param .u32 _Z17gatherpointKerneliiiiPKfPKiPf_param_1,
	.param .u32 _Z17gatherpointKerneliiiiPKfPKiPf_param_2,
	.param .u32 _Z17gatherpointKerneliiiiPKfPKiPf_param_3,
	.param .u64 .ptr .align 1 _Z17gatherpointKerneliiiiPKfPKiPf_param_4,
	.param .u64 .ptr .align 1 _Z17gatherpointKerneliiiiPKfPKiPf_param_5,
	.param .u64 .ptr .align 1 _Z17gatherpointKerneliiiiPKfPKiPf_param_6
)
{
	.reg .pred 	%p<3>;
	.reg .b32 	%r<24>;
	.reg .b32 	%f<2>;
	.reg .b64 	%rd<13>;

	ld.param.u32 	%r11, [_Z17gatherpointKerneliiiiPKfPKiPf_param_0];
	ld.param.u32 	%r8, [_Z17gatherpointKerneliiiiPKfPKiPf_param_1];
	ld.param.u32 	%r9, [_Z17gatherpointKerneliiiiPKfPKiPf_param_2];
	ld.param.u32 	%r10, [_Z17gatherpointKerneliiiiPKfPKiPf_param_3];
	ld.param.u64 	%rd4, [_Z17gatherpointKerneliiiiPKfPKiPf_param_4];
	ld.param.u64 	%rd5, [_Z17gatherpointKerneliiiiPKfPKiPf_param_5];
	ld.param.u64 	%rd6, [_Z17gatherpointKerneliiiiPKfPKiPf_param_6];
	mul.lo.s32 	%r12, %r9, %r11;
	mul.lo.s32 	%r1, %r12, %r10;
	mov.u32 	%r13, %ctaid.x;
	mov.u32 	%r2, %ntid.x;
	mov.u32 	%r14, %tid.x;
	mad.lo.s32 	%r23, %r13, %r2, %r14;
	setp.ge.s32 	%p1, %r23, %r1;
	@%p1 bra 	$L__BB2_3;
	mul.lo.s32 	%r4, %r10, %r9;
	mov.u32 	%r15, %nctaid.x;
	mul.lo.s32 	%r5, %r2, %r15;
	cvta.to.global.u64 	%rd1, %rd5;
	cvta.to.global.u64 	%rd2, %rd4;
	cvta.to.global.u64 	%rd3, %rd6;
$L__BB2_2:
	div.s32 	%r16, %r23, %r4;
	div.s32 	%r17, %r23, %r10;
	mul.lo.s32 	%r18, %r17, %r10;
	sub.s32 	%r19, %r23, %r18;
	mul.wide.s32 	%rd7, %r17, 4;
	add.s64 	%rd8, %rd1, %rd7;
	ld.global.nc.u32 	%r20, [%rd8];
	mad.lo.s32 	%r21, %r16, %r8, %r20;
	mad.lo.s32 	%r22, %r21, %r10, %r19;
	mul.wide.s32 	%rd9, %r22, 4;
	add.s64 	%rd10, %rd2, %rd9;
	ld.global.nc.f32 	%f1, [%rd10];
	mul.wide.s32 	%rd11, %r23, 4;
	add.s64 	%rd12, %rd3, %rd11;
	st.global.f32 	[%rd12], %f1;
	add.s32 	%r23, %r23, %r5;
	setp.lt.s32 	%p2, %r23, %r1;
	@%p2 bra 	$L__BB2_2;
$L__BB2_3:
	ret;

}
	// .globl	_Z21scatteraddpointKerneliiiiPKfPKiPf
.visible .entry _Z21scatteraddpointKerneliiiiPKfPKiPf(
	.param .u32 _Z21scatteraddpointKerneliiiiPKfPKiPf_param_0,
	.param .u32 _Z21scatteraddpointKerneliiiiPKfPKiPf_param_1,
	.param .u32 _Z21scatteraddpointKerneliiiiPKfPKiPf_param_2,
	.param .u32 _Z21scatteraddpointKerneliiiiPKfPKiPf_param_3,
	.param .u64 .ptr .align 1 _Z21scatteraddpointKerneliiiiPKfPKiPf_param_4,
	.param .u64 .ptr .align 1 _Z21scatteraddpointKerneliiiiPKfPKiPf_param_5,
	.param .u64 .ptr .align 1 _Z21scatteraddpointKerneliiiiPKfPKiPf_param_6
)
{
	.reg .pred 	%p<3>;
	.reg .b32 	%r<24>;
	.reg .b32 	%f<3>;
	.reg .b64 	%rd<13>;

	ld.param.u32 	%r11, [_Z21scatteraddpointKerneliiiiPKfPKiPf_param_0];
	ld.param.u32 	%r8, [_Z21scatteraddpointKerneliiiiPKfPKiPf_param_1];
	ld.param.u32 	%r9, [_Z21scatteraddpointKerneliiiiPKfPKiPf_param_2];
	ld.param.u32 	%r10, [_Z21scatteraddpointKerneliiiiPKfPKiPf_param_3];
	ld.param.u64 	%rd4, [_Z21scatteraddpointKerneliiiiPKfPKiPf_param_4];
	ld.param.u64 	%rd5, [_Z21scatteraddpointKerneliiiiPKfPKiPf_param_5];
	ld.param.u64 	%rd6, [_Z21scatteraddpointKerneliiiiPKfPKiPf_param_6];
	mul.lo.s32 	%r12, %r9, %r11;
	mul.lo.s32 	%r1, %r12, %r10;
	mov.u32 	%r13, %ctaid.x;
	mov.u32 	%r2, %ntid.x;
	mov.u32 	%r14, %tid.x;
	mad.lo.s32 	%r23, %r13, %r2, %r14;
	setp.ge.s32 	%p1, %r23, %r1;
	@%p1 bra 	$L__BB3_3;
	mul.lo.s32 	%r4, %r10, %r9;
	mov.u32 	%r15, %nctaid.x;
	mul.lo.s32 	%r5, %r2, %r15;
	cvta.to.global.u64 	%rd1, %rd5;
	cvta.to.global.u64 	%rd2, %rd4;
	cvta.to.global.u64 	%rd3, %rd6;
$L__BB3_2:
	div.s32 	%r16, %r23, %r4;
	div.s32 	%r17, %r23, %r10;
	mul.lo.s32 	%r18, %r17, %r10;
	sub.s32 	%r19, %r23, %r18;
	mul.wide.s32 	%rd7, %r17, 4;
	add.s64 	%rd8, %rd1, %rd7;
	ld.global.nc.u32 	%r20, [%rd8];
	mad.lo.s32 	%r21, %r16, %r8, %r20;
	mad.lo.s32 	%r22, %r21, %r10, %r19;
	mul.wide.s32 	%rd9, %r22, 4;
	add.s64 	%rd10, %rd3, %rd9;
	mul.wide.s32 	%rd11, %r23, 4;
	add.s64 	%rd12, %rd2, %rd11;
	ld.global.nc.f32 	%f1, [%rd12];
	atom.global.add.f32 	%f2, [%rd10], %f1;
	add.s32 	%r23, %r23, %r5;
	setp.lt.s32 	%p2, %r23, %r1;
	@%p2 bra 	$L__BB3_2;
$L__BB3_3:
	ret;

}
	// .globl	_Z18GatherByMaskKerneliiiiPKfS0_Pf
.visible .entry _Z18GatherByMaskKerneliiiiPKfS0_Pf(
	.param .u32 _Z18GatherByMaskKerneliiiiPKfS0_Pf_param_0,
	.param .u32 _Z18GatherByMaskKerneliiiiPKfS0_Pf_param_1,
	.param .u32 _Z18GatherByMaskKerneliiiiPKfS0_Pf_param_2,
	.param .u32 _Z18GatherByMaskKerneliiiiPKfS0_Pf_param_3,
	.param .u64 .ptr .align 1 _Z18GatherByMaskKerneliiiiPKfS0_Pf_param_4,
	.param .u64 .ptr .align 1 _Z18GatherByMaskKerneliiiiPKfS0_Pf_param_5,
	.param .u64 .ptr .align 1 _Z18GatherByMaskKerneliiiiPKfS0_Pf_param_6
)
{
	.reg .pred 	%p<12>;
	.reg .b32 	%r<43>;
	.reg .b32 	%f<4>;
	.reg .b64 	%rd<24>;

	ld.param.u32 	%r24, [_Z18GatherByMaskKerneliiiiPKfS0_Pf_param_0];
	ld.param.u32 	%r25, [_Z18GatherByMaskKerneliiiiPKfS0_Pf_param_1];
	ld.param.u32 	%r26, [_Z18GatherByMaskKerneliiiiPKfS0_Pf_param_2];
	ld.param.u32 	%r27, [_Z18GatherByMaskKerneliiiiPKfS0_Pf_param_3];
	ld.param.u64 	%rd7, [_Z18GatherByMaskKerneliiiiPKfS0_Pf_param_4];
	ld.param.u64 	%rd8, [_Z18GatherByMaskKerneliiiiPKfS0_Pf_param_5];
	ld.param.u64 	%rd9, [_Z18GatherByMaskKerneliiiiPKfS0_Pf_param_6];
	mov.u32 	%r35, %ctaid.x;
	setp.ge.s32 	%p1, %r35, %r24;
	@%p1 bra 	$L__BB4_18;
	mul.lo.s32 	%r2, %r27, %r26;
	mov.u32 	%r3, %tid.x;
	mov.u32 	%r4, %ntid.x;
	mov.u32 	%r5, %nctaid.x;
	cvta.to.global.u64 	%rd1, %rd8;
	cvta.to.global.u64 	%rd2, %rd7;
	cvta.to.global.u64 	%rd3, %rd9;
$L__BB4_2:
	setp.lt.s32 	%p2, %r25, 1;
	@%p2 bra 	$L__BB4_17;
	mul.lo.s32 	%r29, %r35, %r25;
	mul.lo.s32 	%r30, %r29, %r26;
	mul.wide.s32 	%rd10, %r30, 4;
	add.s64 	%rd4, %rd2, %rd10;
	mul.lo.s32 	%r31, %r2, %r35;
	mul.wide.s32 	%rd11, %r31, 4;
	add.s64 	%rd5, %rd3, %rd11;
	cvt.s64.s32 	%rd6, %r29;
	mov.b32 	%r36, 0;
	mov.u32 	%r42, %r36;
$L__BB4_4:
	cvt.u64.u32 	%rd12, %r36;
	add.s64 	%rd13, %rd12, %rd6;
	shl.b64 	%rd14, %rd13, 2;
	add.s64 	%rd15, %rd1, %rd14;
	ld.global.f32 	%f1, [%rd15];
	cvt.rzi.s32.f32 	%r32, %f1;
	setp.eq.s32 	%p3, %r32, 0;
	@%p3 bra 	$L__BB4_16;
	setp.eq.s32 	%p4, %r42, %r27;
	@%p4 bra 	$L__BB4_17;
	setp.ne.s32 	%p5, %r42, 0;
	@%p5 bra 	$L__BB4_11;
	setp.ge.s32 	%p8, %r3, %r2;
	@%p8 bra 	$L__BB4_10;
	mul.lo.s32 	%r9, %r36, %r26;
	mov.u32 	%r38, %r3;
$L__BB4_9:
	rem.s32 	%r33, %r38, %r26;
	add.s32 	%r34, %r33, %r9;
	mul.wide.s32 	%rd20, %r34, 4;
	add.s64 	%rd21, %rd4, %rd20;
	ld.global.f32 	%f3, [%rd21];
	mul.wide.s32 	%rd22, %r38, 4;
	add.s64 	%rd23, %rd5, %rd22;
	st.global.f32 	[%rd23], %f3;
	add.s32 	%r38, %r38, %r4;
	setp.lt.s32 	%p9, %r38, %r2;
	@%p9 bra 	$L__BB4_9;
$L__BB4_10:
	bar.sync 	0;
	bra.uni 	$L__BB4_15;
$L__BB4_11:
	setp.ge.s32 	%p6, %r3, %r26;
	@%p6 bra 	$L__BB4_14;
	mad.lo.s32 	%r40, %r42, %r26, %r3;
	mad.lo.s32 	%r39, %r36, %r26, %r3;
	mov.u32 	%r41, %r3;
$L__BB4_13:
	mul.wide.s32 	%rd16, %r39, 4;
	add.s64 	%rd17, %rd4, %rd16;
	ld.global.f32 	%f2, [%rd17];
	mul.wide.s32 	%rd18, %r40, 4;
	add.s64 	%rd19, %rd5, %rd18;
	st.global.f32 	[%rd19], %f2;
	add.s32 	%r41, %r41, %r4;
	add.s32 	%r40, %r40, %r4;
	add.s32 	%r39, %r39, %r4;
	setp.lt.s32 	%p7, %r41, %r26;
	@%p7 bra 	$L__BB4_13;
$L__BB4_14:
	bar.sync 	0;
$L__BB4_15:
	add.s32 	%r42, %r42, 1;
$L__BB4_16:
	add.s32 	%r36, %r36, 1;
	setp.ne.s32 	%p10, %r36, %r25;
	@%p10 bra 	$L__BB4_4;
$L__BB4_17:
	add.s32 	%r35, %r35, %r5;
	setp.lt.s32 	%p11, %r35, %r24;
	@%p11 bra 	$L__BB4_2;
$L__BB4_18:
	ret;

}
	// .globl	_Z27farthestpointsamplingKernelILj1024EEviiiiPKfPfPi
.visible .entry _Z27farthestpointsamplingKernelILj1024EEviiiiPKfPfPi(
	.param .u32 _Z27farthestpointsamplingKernelILj1024EEviiiiPKfPfPi_param_0,
	.param .u32 _Z27farthestpointsamplingKernelILj1024EEviiiiPKfPfPi_param_1,
	.param .u32 _Z27farthestpointsamplingKernelILj1024EEviiiiPKfPfPi_param_2,
	.param .u32 _Z27farthestpointsamplingKernelILj1024EEviiiiPKfPfPi_param_3,
	.param .u64 .ptr .align 1 _Z27farthestpointsamplingKernelILj1024EEviiiiPKfPfPi_param_4,
	.param .u64 .ptr .align 1 _Z27farthestpointsamplingKernelILj1024EEviiiiPKfPfPi_param_5,
	.param .u64 .ptr .align 1 _Z27farthestpointsamplingKernelILj1024EEviiiiPKfPfPi_param_6
)
{
	.reg .pred 	%p<29>;
	.reg .b32 	%r<108>;
	.reg .b32 	%f<99>;
	.reg .b64 	%rd<33>;
	// demoted variable
	.shared .align 4 .b8 _ZZ27farthestpointsamplingKernelILj1024EEviiiiPKfPfPiE5dists[4096];
	// demoted variable
	.shared .align 4 .b8 _ZZ27farthestpointsamplingKernelILj1024EEviiiiPKfPfPiE7dists_i[4096];
	ld.param.u32 	%r47, [_Z27farthestpointsamplingKernelILj1024EEviiiiPKfPfPi_param_0];
	ld.param.u32 	%r48, [_Z27farthestpointsamplingKernelILj1024EEviiiiPKfPfPi_param_1];
	ld.param.u32 	%r49, [_Z27farthestpointsamplingKernelILj1024EEviiiiPKfPfPi_param_2];
	ld.param.u32 	%r50, [_Z27farthestpointsamplingKernelILj1024EEviiiiPKfPfPi_param_3];
	ld.param.u64 	%rd6, [_Z27farthestpointsamplingKernelILj1024EEviiiiPKfPfPi_param_4];
	ld.param.u64 	%rd7, [_Z27farthestpointsamplingKernelILj1024EEviiiiPKfPfPi_param_5];
	ld.param.u64 	%rd8, [_Z27farthestpointsamplingKernelILj1024EEviiiiPKfPfPi_param_6];
	cvta.to.global.u64 	%rd1, %rd6;
	cvta.to.global.u64 	%rd2, %rd7;
	cvta.to.global.u64 	%rd3, %rd8;
	setp.lt.s32 	%p1, %r50, 1;
	@%p1 bra 	$L__BB5_41;
	mov.u32 	%r93, %ctaid.x;
	setp.ge.s32 	%p2, %r93, %r47;
	@%p2 bra 	$L__BB5_41;
	mov.u32 	%r2, %tid.x;
	mul.lo.s32 	%r3, %r48, %r93;
	mov.u32 	%r4, %ntid.x;
	mul.lo.s32 	%r5, %r49, %r48;
	shl.b32 	%r6, %r2, 1;
	or.b32  	%r7, %r6, 1;
	and.b32  	%r8, %r49, 7;
	and.b32  	%r9, %r49, 3;
	and.b32  	%r10, %r49, 2147483640;
	and.b32  	%r11, %r49, 1;
$L__BB5_3:
	setp.ne.s32 	%p3, %r2, 0;
	@%p3 bra 	$L__BB5_5;
	mul.lo.s32 	%r51, %r93, %r50;
	mul.wide.s32 	%rd9, %r51, 4;
	add.s64 	%rd10, %rd3, %rd9;
	mov.b32 	%r52, 0;
	st.global.u32 	[%rd10], %r52;
$L__BB5_5:
	setp.ge.s32 	%p4, %r2, %r48;
	@%p4 bra 	$L__BB5_8;
	mov.u32 	%r94, %r2;
$L__BB5_7:
	add.s32 	%r53, %r94, %r3;
	mul.wide.u32 	%rd11, %r53, 4;
	add.s64 	%rd12, %rd2, %rd11;
	mov.b32 	%r54, 2123789977;
	st.global.u32 	[%rd12], %r54;
	add.s32 	%r94, %r94, %r4;
	setp.lt.s32 	%p5, %r94, %r48;
	@%p5 bra 	$L__BB5_7;
$L__BB5_8:
	setp.eq.s32 	%p6, %r50, 1;
	bar.sync 	0;
	@%p6 bra 	$L__BB5_40;
	mul.lo.s32 	%r15, %r5, %r93;
	mov.b32 	%r96, 0;
	mov.b32 	%r95, 1;
$L__BB5_10:
	setp.ge.s32 	%p7, %r2, %r48;
	mov.f32 	%f98, 0fBF800000;
	mov.b32 	%r106, 0;
	@%p7 bra 	$L__BB5_31;
	setp.gt.s32 	%p8, %r49, 0;
	mad.lo.s32 	%r18, %r96, %r49, %r15;
	@%p8 bra 	$L__BB5_16;
	add.s32 	%r103, %r2, %r3;
	mov.b32 	%r106, 0;
	mov.f32 	%f98, 0fBF800000;
	mov.u32 	%r104, %r2;
$L__BB5_13:
	mul.wide.u32 	%rd13, %r103, 4;
	add.s64 	%rd5, %rd2, %rd13;
	ld.global.f32 	%f24, [%rd5];
	min.f32 	%f18, %f24, 0f00000000;
	setp.eq.f32 	%p9, %f18, %f24;
	@%p9 bra 	$L__BB5_15;
	st.global.f32 	[%rd5], %f18;
$L__BB5_15:
	setp.gt.f32 	%p10, %f18, %f98;
	selp.b32 	%r106, %r104, %r106, %p10;
	selp.f32 	%f98, %f18, %f98, %p10;
	add.s32 	%r104, %r104, %r4;
	add.s32 	%r103, %r103, %r4;
	setp.lt.s32 	%p11, %r104, %r48;
	@%p11 bra 	$L__BB5_13;
	bra.uni 	$L__BB5_31;
$L__BB5_16:
	mov.b32 	%r106, 0;
	mov.f32 	%f98, 0fBF800000;
	mov.u32 	%r97, %r2;
$L__BB5_17:
	setp.lt.u32 	%p12, %r49, 8;
	add.s32 	%r61, %r97, %r3;
	mul.wide.u32 	%rd14, %r61, 4;
	add.s64 	%rd4, %rd2, %rd14;
	ld.global.f32 	%f2, [%rd4];
	mad.lo.s32 	%r22, %r97, %r49, %r15;
	mov.f32 	%f96, 0f00000000;
	mov.b32 	%r101, 0;
	@%p12 bra 	$L__BB5_20;
	mov.f32 	%f96, 0f00000000;
	mov.b32 	%r99, 0;
$L__BB5_19:
	.pragma "nounroll";
	add.s32 	%r63, %r18, %r99;
	mul.wide.s32 	%rd15, %r63, 4;
	add.s64 	%rd16, %rd1, %rd15;
	ld.global.nc.f32 	%f29, [%rd16];
	add.s32 	%r64, %r22, %r99;
	mul.wide.s32 	%rd17, %r64, 4;
	add.s64 	%rd18, %rd1, %rd17;
	ld.global.nc.f32 	%f30, [%rd18];
	sub.f32 	%f31, %f30, %f29;
	fma.rn.f32 	%f32, %f31, %f31, %f96;
	ld.global.nc.f32 	%f33, [%rd16+4];
	ld.global.nc.f32 	%f34, [%rd18+4];
	sub.f32 	%f35, %f34, %f33;
	fma.rn.f32 	%f36, %f35, %f35, %f32;
	ld.global.nc.f32 	%f37, [%rd16+8];
	ld.global.nc.f32 	%f38, [%rd18+8];
	sub.f32 	%f39, %f38, %f37;
	fma.rn.f32 	%f40, %f39, %f39, %f36;
	ld.global.nc.f32 	%f41, [%rd16+12];
	ld.global.nc.f32 	%f42, [%rd18+12];
	sub.f32 	%f43, %f42, %f41;
	fma.rn.f32 	%f44, %f43, %f43, %f40;
	ld.global.nc.f32 	%f45, [%rd16+16];
	ld.global.nc.f32 	%f46, [%rd18+16];
	sub.f32 	%f47, %f46, %f45;
	fma.rn.f32 	%f48, %f47, %f47, %f44;
	ld.global.nc.f32 	%f49, [%rd16+20];
	ld.global.nc.f32 	%f50, [%rd18+20];
	sub.f32 	%f51, %f50, %f49;
	fma.rn.f32 	%f52, %f51, %f51, %f48;
	ld.global.nc.f32 	%f53, [%rd16+24];
	ld.global.nc.f32 	%f54, [%rd18+24];
	sub.f32 	%f55, %f54, %f53;
	fma.rn.f32 	%f56, %f55, %f55, %f52;
	ld.global.nc.f32 	%f57, [%rd16+28];
	ld.global.nc.f32 	%f58, [%rd18+28];
	sub.f32 	%f59, %f58, %f57;
	fma.rn.f32 	%f96, %f59, %f59, %f56;
	add.s32 	%r99, %r99, 8;
	setp.eq.s32 	%p13, %r99, %r10;
	mov.u32 	%r101, %r10;
	@%p13 bra 	$L__BB5_20;
	bra.uni 	$L__BB5_19;
$L__BB5_20:
	setp.eq.s32 	%p14, %r8, 0;
	@%p14 bra 	$L__BB5_28;
	add.s32 	%r65, %r8, -1;
	setp.lt.u32 	%p15, %r65, 3;
	@%p15 bra 	$L__BB5_23;
	add.s32 	%r66, %r18, %r101;
	mul.wide.s32 	%rd19, %r66, 4;
	add.s64 	%rd20, %rd1, %rd19;
	ld.global.nc.f32 	%f61, [%rd20];
	add.s32 	%r67, %r22, %r101;
	mul.wide.s32 	%rd21, %r67, 4;
	add.s64 	%rd22, %rd1, %rd21;
	ld.global.nc.f32 	%f62, [%rd22];
	sub.f32 	%f63, %f62, %f61;
	fma.rn.f32 	%f64, %f63, %f63, %f96;
	ld.global.nc.f32 	%f65, [%rd20+4];
	ld.global.nc.f32 	%f66, [%rd22+4];
	sub.f32 	%f67, %f66, %f65;
	fma.rn.f32 	%f68, %f67, %f67, %f64;
	ld.global.nc.f32 	%f69, [%rd20+8];
	ld.global.nc.f32 	%f70, [%rd22+8];
	sub.f32 	%f71, %f70, %f69;
	fma.rn.f32 	%f72, %f71, %f71, %f68;
	ld.global.nc.f32 	%f73, [%rd20+12];
	ld.global.nc.f32 	%f74, [%rd22+12];
	sub.f32 	%f75, %f74, %f73;
	fma.rn.f32 	%f96, %f75, %f75, %f72;
	add.s32 	%r101, %r101, 4;
$L__BB5_23:
	setp.eq.s32 	%p16, %r9, 0;
	@%p16 bra 	$L__BB5_28;
	setp.eq.s32 	%p17, %r9, 1;
	@%p17 bra 	$L__BB5_26;
	add.s32 	%r68, %r18, %r101;
	mul.wide.s32 	%rd23, %r68, 4;
	add.s64 	%rd24, %rd1, %rd23;
	ld.global.nc.f32 	%f77, [%rd24];
	add.s32 	%r69, %r22, %r101;
	mul.wide.s32 	%rd25, %r69, 4;
	add.s64 	%rd26, %rd1, %rd25;
	ld.global.nc.f32 	%f78, [%rd26];
	sub.f32 	%f79, %f78, %f77;
	fma.rn.f32 	%f80, %f79, %f79, %f96;
	ld.global.nc.f32 	%f81, [%rd24+4];
	ld.global.nc.f32 	%f82, [%rd26+4];
	sub.f32 	%f83, %f82, %f81;
	fma.rn.f32 	%f96, %f83, %f83, %f80;
	add.s32 	%r101, %r101, 2;
$L__BB5_26:
	setp.eq.s32 	%p18, %r11, 0;
	@%p18 bra 	$L__BB5_28;
	add.s32 	%r70, %r18, %r101;
	mul.wide.s32 	%rd27, %r70, 4;
	add.s64 	%rd28, %rd1, %rd27;
	ld.global.nc.f32 	%f84, [%rd28];
	add.s32 	%r71, %r22, %r101;
	mul.wide.s32 	%rd29, %r71, 4;
	add.s64 	%rd30, %rd1, %rd29;
	ld.global.nc.f32 	%f85, [%rd30];
	sub.f32 	%f86, %f85, %f84;
	fma.rn.f32 	%f96, %f86, %f86, %f96;
$L__BB5_28:
	min.f32 	%f16, %f96, %f2;
	setp.neu.f32 	%p19, %f16, %f2;
	@%p19 bra 	$L__BB5_29;
	bra.uni 	$L__BB5_30;
$L__BB5_29:
	st.global.f32 	[%rd4], %f16;
$L__BB5_30:
	setp.gt.f32 	%p20, %f16, %f98;
	selp.b32 	%r106, %r97, %r106, %p20;
	selp.f32 	%f98, %f16, %f98, %p20;
	add.s32 	%r97, %r97, %r4;
	setp.lt.s32 	%p21, %r97, %r48;
	@%p21 bra 	$L__BB5_17;
$L__BB5_31:
	setp.lt.u32 	%p22, %r4, 2;
	shl.b32 	%r72, %r2, 2;
	mov.u32 	%r73, _ZZ27farthestpointsamplingKernelILj1024EEviiiiPKfPfPiE5dists;
	add.s32 	%r74, %r73, %r72;
	st.shared.f32 	[%r74], %f98;
	mov.u32 	%r75, _ZZ27farthestpointsamplingKernelILj1024EEviiiiPKfPfPiE7dists_i;
	add.s32 	%r76, %r75, %r72;
	st.shared.u32 	[%r76], %r106;
	@%p22 bra 	$L__BB5_37;
	mov.b32 	%r107, 0;
$L__BB5_33:
	mov.u32 	%r39, %r107;
	bar.sync 	0;
	add.s32 	%r107, %r39, 1;
	shr.u32 	%r78, %r4, %r107;
	setp.ge.u32 	%p23, %r2, %r78;
	@%p23 bra 	$L__BB5_36;
	shl.b32 	%r41, %r6, %r39;
	shl.b32 	%r42, %r7, %r39;
	shl.b32 	%r79, %r41, 2;
	add.s32 	%r43, %r73, %r79;
	ld.shared.f32 	%f87, [%r43];
	shl.b32 	%r81, %r42, 2;
	add.s32 	%r82, %r73, %r81;
	ld.shared.f32 	%f21, [%r82];
	setp.geu.f32 	%p24, %f87, %f21;
	@%p24 bra 	$L__BB5_36;
	st.shared.f32 	[%r43], %f21;
	mov.u32 	%r84, _ZZ27farthestpointsamplingKernelILj1024EEviiiiPKfPfPiE7dists_i;
	add.s32 	%r85, %r84, %r81;
	ld.shared.u32 	%r86, [%r85];
	add.s32 	%r88, %r84, %r79;
	st.shared.u32 	[%r88], %r86;
$L__BB5_36:
	mov.b32 	%r89, 2;
	shl.b32 	%r90, %r89, %r39;
	setp.lt.u32 	%p25, %r90, %r4;
	@%p25 bra 	$L__BB5_33;
$L__BB5_37:
	setp.ne.s32 	%p26, %r2, 0;
	bar.sync 	0;
	ld.shared.u32 	%r96, [_ZZ27farthestpointsamplingKernelILj1024EEviiiiPKfPfPiE7dists_i];
	@%p26 bra 	$L__BB5_39;
	mad.lo.s32 	%r91, %r93, %r50, %r95;
	mul.wide.s32 	%rd31, %r91, 4;
	add.s64 	%rd32, %rd3, %rd31;
	st.global.u32 	[%rd32], %r96;
$L__BB5_39:
	add.s32 	%r95, %r95, 1;
	setp.ne.s32 	%p27, %r95, %r50;
	@%p27 bra 	$L__BB5_10;
$L__BB5_40:
	mov.u32 	%r92, %nctaid.x;
	add.s32 	%r93, %r93, %r92;
	setp.lt.s32 	%p28, %r93, %r47;
	@%p28 bra 	$L__BB5_3;
$L__BB5_41:
	ret;

}
	// .globl	_Z35farthestpointsamplingwithdistKernelILj1024EEviiiPKfPfPi
.visible .entry _Z35farthestpointsamplingwithdistKernelILj1024EEviiiPKfPfPi(
	.param .u32 _Z35farthestpointsamplingwithdistKernelILj1024EEviiiPKfPfPi_param_0,
	.param .u32 _Z35farthestpointsamplingwithdistKernelILj1024EEviiiPKfPfPi_param_1,
	.param .u32 _Z35farthestpointsamplingwithdistKernelILj1024EEviiiPKfPfPi_param_2,
	.param .u64 .ptr .align 1 _Z35farthestpointsamplingwithdistKernelILj1024EEviiiPKfPfPi_param_3,
	.param .u64 .ptr .align 1 _Z35farthestpointsamplingwithdistKernelILj1024EEviiiPKfPfPi_param_4,
	.param .u64 .ptr .align 1 _Z35farthestpointsamplingwithdistKernelILj1024EEviiiPKfPfPi_param_5
)
{
	.reg .pred 	%p<18>;
	.reg .b32 	%r<77>;
	.reg .b32 	%f<13>;
	.reg .b64 	%rd<17>;
	// demoted variable
	.shared .align 4 .b8 _ZZ35farthestpointsamplingwithdistKernelILj1024EEviiiPKfPfPiE5dists[4096];
	// demoted variable
	.shared .align 4 .b8 _ZZ35farthestpointsamplingwithdistKernelILj1024EEviiiPKfPfPiE7dists_i[4096];
	ld.param.u32 	%r35, [_Z35farthestpointsamplingwithdistKernelILj1024EEviiiPKfPfPi_param_0];
	ld.param.u32 	%r36, [_Z35farthestpointsamplingwithdistKernelILj1024EEviiiPKfPfPi_param_1];
	ld.param.u32 	%r37, [_Z35farthestpointsamplingwithdistKernelILj1024EEviiiPKfPfPi_param_2];
	ld.param.u64 	%rd5, [_Z35farthestpointsamplingwithdistKernelILj1024EEviiiPKfPfPi_param_3];
	ld.param.u64 	%rd6, [_Z35farthestpointsamplingwithdistKernelILj1024EEviiiPKfPfPi_param_4];
	ld.param.u64 	%rd7, [_Z35farthestpointsamplingwithdistKernelILj1024EEviiiPKfPfPi_param_5];
	cvta.to.global.u64 	%rd1, %rd6;
	cvta.to.global.u64 	%rd2, %rd7;
	setp.lt.s32 	%p1, %r37, 1;
	@%p1 bra 	$L__BB6_25;
	mov.u32 	%r67, %ctaid.x;
	setp.ge.s32 	%p2, %r67, %r35;
	@%p2 bra 	$L__BB6_25;
	mov.u32 	%r2, %tid.x;
	mul.lo.s32 	%r3, %r36, %r67;
	mov.u32 	%r4, %ntid.x;
	shl.b32 	%r38, %r2, 2;
	mov.u32 	%r39, _ZZ35farthestpointsamplingwithdistKernelILj1024EEviiiPKfPfPiE7dists_i;
	add.s32 	%r5, %r39, %r38;
	shl.b32 	%r6, %r2, 1;
	or.b32  	%r7, %r6, 1;
	mov.u32 	%r8, %nctaid.x;
	cvta.to.global.u64 	%rd3, %rd5;
$L__BB6_3:
	setp.ne.s32 	%p3, %r2, 0;
	@%p3 bra 	$L__BB6_5;
	mul.lo.s32 	%r40, %r67, %r37;
	mul.wide.s32 	%rd8, %r40, 4;
	add.s64 	%rd9, %rd2, %rd8;
	mov.b32 	%r41, 0;
	st.global.u32 	[%rd9], %r41;
$L__BB6_5:
	setp.ge.s32 	%p4, %r2, %r36;
	@%p4 bra 	$L__BB6_8;
	mov.u32 	%r68, %r2;
$L__BB6_7:
	add.s32 	%r42, %r68, %r3;
	mul.wide.u32 	%rd10, %r42, 4;
	add.s64 	%rd11, %rd1, %rd10;
	mov.b32 	%r43, 2123789977;
	st.global.u32 	[%rd11], %r43;
	add.s32 	%r68, %r68, %r4;
	setp.lt.s32 	%p5, %r68, %r36;
	@%p5 bra 	$L__BB6_7;
$L__BB6_8:
	setp.eq.s32 	%p6, %r37, 1;
	bar.sync 	0;
	@%p6 bra 	$L__BB6_24;
	mul.lo.s32 	%r12, %r67, %r36;
	mul.lo.s32 	%r13, %r67, %r37;
	mov.b32 	%r70, 0;
	mov.b32 	%r69, 1;
$L__BB6_10:
	setp.ge.s32 	%p7, %r2, %r36;
	mov.f32 	%f12, 0fBF800000;
	mov.b32 	%r75, 0;
	@%p7 bra 	$L__BB6_15;
	add.s32 	%r71, %r2, %r3;
	add.s32 	%r48, %r70, %r12;
	mad.lo.s32 	%r72, %r48, %r36, %r2;
	mov.b32 	%r75, 0;
	mov.f32 	%f12, 0fBF800000;
	mov.u32 	%r73, %r2;
$L__BB6_12:
	mul.wide.u32 	%rd12, %r71, 4;
	add.s64 	%rd4, %rd1, %rd12;
	ld.global.f32 	%f8, [%rd4];
	mul.wide.s32 	%rd13, %r72, 4;
	add.s64 	%rd14, %rd3, %rd13;
	ld.global.nc.f32 	%f9, [%rd14];
	min.f32 	%f2, %f9, %f8;
	setp.eq.f32 	%p8, %f2, %f8;
	@%p8 bra 	$L__BB6_14;
	st.global.f32 	[%rd4], %f2;
$L__BB6_14:
	setp.gt.f32 	%p9, %f2, %f12;
	selp.b32 	%r75, %r73, %r75, %p9;
	selp.f32 	%f12, %f2, %f12, %p9;
	add.s32 	%r73, %r73, %r4;
	add.s32 	%r72, %r72, %r4;
	add.s32 	%r71, %r71, %r4;
	setp.lt.s32 	%p10, %r73, %r36;
	@%p10 bra 	$L__BB6_12;
$L__BB6_15:
	setp.lt.u32 	%p11, %r4, 2;
	shl.b32 	%r49, %r2, 2;
	mov.u32 	%r50, _ZZ35farthestpointsamplingwithdistKernelILj1024EEviiiPKfPfPiE5dists;
	add.s32 	%r51, %r50, %r49;
	st.shared.f32 	[%r51], %f12;
	st.shared.u32 	[%r5], %r75;
	@%p11 bra 	$L__BB6_21;
	mov.b32 	%r76, 0;
$L__BB6_17:
	mov.u32 	%r27, %r76;
	bar.sync 	0;
	add.s32 	%r76, %r27, 1;
	shr.u32 	%r53, %r4, %r76;
	setp.ge.u32 	%p12, %r2, %r53;
	@%p12 bra 	$L__BB6_20;
	shl.b32 	%r29, %r6, %r27;
	shl.b32 	%r30, %r7, %r27;
	shl.b32 	%r54, %r29, 2;
	add.s32 	%r31, %r50, %r54;
	ld.shared.f32 	%f10, [%r31];
	shl.b32 	%r56, %r30, 2;
	add.s32 	%r57, %r50, %r56;
	ld.shared.f32 	%f5, [%r57];
	setp.geu.f32 	%p13, %f10, %f5;
	@%p13 bra 	$L__BB6_20;
	st.shared.f32 	[%r31], %f5;
	mov.u32 	%r59, _ZZ35farthestpointsamplingwithdistKernelILj1024EEviiiPKfPfPiE7dists_i;
	add.s32 	%r60, %r59, %r56;
	ld.shared.u32 	%r61, [%r60];
	add.s32 	%r63, %r59, %r54;
	st.shared.u32 	[%r63], %r61;
$L__BB6_20:
	mov.b32 	%r64, 2;
	shl.b32 	%r65, %r64, %r27;
	setp.lt.u32 	%p14, %r65, %r4;
	@%p14 bra 	$L__BB6_17;
$L__BB6_21:
	setp.ne.s32 	%p15, %r2, 0;
	bar.sync 	0;
	ld.shared.u32 	%r70, [_ZZ35farthestpointsamplingwithdistKernelILj1024EEviiiPKfPfPiE7dists_i];
	@%p15 bra 	$L__BB6_23;
	add.s32 	%r66, %r69, %r13;
	mul.wide.s32 	%rd15, %r66, 4;
	add.s64 	%rd16, %rd2, %rd15;
	st.global.u32 	[%rd16], %r70;
$L__BB6_23:
	add.s32 	%r69, %r69, 1;
	setp.ne.s32 	%p16, %r69, %r37;
	@%p16 bra 	$L__BB6_10;
$L__BB6_24:
	add.s32 	%r67, %r67, %r8;
	setp.lt.s32 	%p17, %r67, %r35;
	@%p17 bra 	$L__BB6_3;
$L__BB6_25:
	ret;

}
	// .globl	_Z37farthestpointsamplingwithpreidxKernelILj1024EEviiiiiPKfPKiPfPi
.visible .entry _Z37farthestpointsamplingwithpreidxKernelILj1024EEviiiiiPKfPKiPfPi(
	.param .u32 _Z37farthestpointsamplingwithpreidxKernelILj1024EEviiiiiPKfPKiPfPi_param_0,
	.param .u32 _Z37farthestpointsamplingwithpreidxKernelILj1024EEviiiiiPKfPKiPfPi_param_1,
	.param .u32 _Z37farthestpointsamplingwithpreidxKernelILj1024EEviiiiiPKfPKiPfPi_param_2,
	.param .u32 _Z37farthestpointsamplingwithpreidxKernelILj1024EEviiiiiPKfPKiPfPi_param_3,
	.param .u32 _Z37farthestpointsamplingwithpreidxKernelILj1024EEviiiiiPKfPKiPfPi_param_4,
	.param .u64 .ptr .align 1 _Z37farthestpointsamplingwithpreidxKernelILj1024EEviiiiiPKfPKiPfPi_param_5,
	.param .u64 .ptr .align 1 _Z37farthestpointsamplingwithpreidxKernelILj1024EEviiiiiPKfPKiPfPi_param_6,
	.param .u64 .ptr .align 1 _Z37farthestpointsamplingwithpreidxKernelILj1024EEviiiiiPKfPKiPfPi_param_7,
	.param .u64 .ptr .align 1 _Z37farthestpointsamplingwithpreidxKernelILj1024EEviiiiiPKfPKiPfPi_param_8
)
{
	.reg .pred 	%p<86>;
	.reg .b32 	%r<283>;
	.reg .b32 	%f<267>;
	.reg .b64 	%rd<121>;
	// demoted variable
	.shared .align 4 .b8 _ZZ37farthestpointsamplingwithpreidxKernelILj1024EEviiiiiPKfPKiPfPiE5dists[4096];
	// demoted variable
	.shared .align 4 .b8 _ZZ37farthestpointsamplingwithpreidxKernelILj1024EEviiiiiPKfPKiPfPiE7dists_i[4096];
	ld.param.u32 	%r94, [_Z37farthestpointsamplingwithpreidxKernelILj1024EEviiiiiPKfPKiPfPi_param_0];
	ld.param.u32 	%r95, [_Z37farthestpointsamplingwithpreidxKernelILj1024EEviiiiiPKfPKiPfPi_param_1];
	ld.param.u32 	%r96, [_Z37farthestpointsamplingwithpreidxKernelILj1024EEviiiiiPKfPKiPfPi_param_2];
	ld.param.u32 	%r97, [_Z37farthestpointsamplingwithpreidxKernelILj1024EEviiiiiPKfPKiPfPi_param_3];
	ld.param.u32 	%r98, [_Z37farthestpointsamplingwithpreidxKernelILj1024EEviiiiiPKfPKiPfPi_param_4];
	ld.param.u64 	%rd8, [_Z37farthestpointsamplingwithpreidxKernelILj1024EEviiiiiPKfPKiPfPi_param_5];
	ld.param.u64 	%rd7, [_Z37farthestpointsamplingwithpreidxKernelILj1024EEviiiiiPKfPKiPfPi_param_6];
	ld.param.u64 	%rd9, [_Z37farthestpointsamplingwithpreidxKernelILj1024EEviiiiiPKfPKiPfPi_param_7];
	ld.param.u64 	%rd10, [_Z37farthestpointsamplingwithpreidxKernelILj1024EEviiiiiPKfPKiPfPi_param_8];
	cvta.to.global.u64 	%rd1, %rd8;
	cvta.to.global.u64 	%rd2, %rd9;
	cvta.to.global.u64 	%rd3, %rd10;
	setp.lt.s32 	%p1, %r97, 1;
	@%p1 bra 	$L__BB7_76;
	mov.u32 	%r248, %ctaid.x;
	setp.ge.s32 	%p2, %r248, %r94;
	@%p2 bra 	$L__BB7_76;
	mov.u32 	%r2, %tid.x;
	mul.lo.s32 	%r3, %r95, %r248;
	mov.u32 	%r4, %ntid.x;
	mul.lo.s32 	%r5, %r96, %r95;
	shl.b32 	%r6, %r2, 1;
	or.b32  	%r7, %r6, 1;
	and.b32  	%r8, %r95, 15;
	and.b32  	%r9, %r95, 7;
	and.b32  	%r10, %r96, 7;
	add.s32 	%r11, %r10, -1;
	and.b32  	%r12, %r96, 3;
	add.s32 	%r13, %r12, -1;
	and.b32  	%r14, %r96, 2147483640;
	and.b32  	%r15, %r96, 1;
	and.b32  	%r16, %r95, 3;
	cvta.to.global.u64 	%rd4, %rd7;
$L__BB7_3:
	setp.ge.s32 	%p3, %r2, %r95;
	mov.u32 	%r257, %r2;
	@%p3 bra 	$L__BB7_27;
$L__BB7_4:
	add.s32 	%r99, %r257, %r3;
	mul.wide.u32 	%rd11, %r99, 4;
	add.s64 	%rd12, %rd2, %rd11;
	mov.b32 	%r100, 2123789977;
	st.global.u32 	[%rd12], %r100;
	add.s32 	%r257, %r257, %r4;
	setp.lt.s32 	%p4, %r257, %r95;
	@%p4 bra 	$L__BB7_4;
	setp.gt.s32 	%p5, %r98, 0;
	mul.lo.s32 	%r18, %r5, %r248;
	mov.u32 	%r258, %r2;
	@%p5 bra 	$L__BB7_6;
	bra.uni 	$L__BB7_26;
$L__BB7_6:
	setp.gt.s32 	%p7, %r96, 0;
	mov.u32 	%r255, %r2;
	@%p7 bra 	$L__BB7_7;
	bra.uni 	$L__BB7_22;
$L__BB7_7:
	mul.lo.s32 	%r19, %r248, %r98;
	mov.u32 	%r249, %r2;
$L__BB7_8:
	mad.lo.s32 	%r21, %r249, %r96, %r18;
	mov.f32 	%f240, 0f7E967699;
	mov.b32 	%r250, 0;
$L__BB7_9:
	setp.lt.u32 	%p12, %r96, 8;
	add.s32 	%r108, %r250, %r19;
	mul.wide.s32 	%rd17, %r108, 4;
	add.s64 	%rd18, %rd4, %rd17;
	ld.global.nc.u32 	%r109, [%rd18];
	mad.lo.s32 	%r23, %r109, %r96, %r18;
	mov.f32 	%f248, 0f00000000;
	mov.b32 	%r253, 0;
	@%p12 bra 	$L__BB7_12;
	mov.f32 	%f248, 0f00000000;
	mov.b32 	%r251, 0;
$L__BB7_11:
	.pragma "nounroll";
	add.s32 	%r111, %r23, %r251;
	mul.wide.s32 	%rd19, %r111, 4;
	add.s64 	%rd20, %rd1, %rd19;
	ld.global.nc.f32 	%f58, [%rd20];
	add.s32 	%r112, %r21, %r251;
	mul.wide.s32 	%rd21, %r112, 4;
	add.s64 	%rd22, %rd1, %rd21;
	ld.global.nc.f32 	%f59, [%rd22];
	sub.f32 	%f60, %f59, %f58;
	fma.rn.f32 	%f61, %f60, %f60, %f248;
	ld.global.nc.f32 	%f62, [%rd20+4];
	ld.global.nc.f32 	%f63, [%rd22+4];
	sub.f32 	%f64, %f63, %f62;
	fma.rn.f32 	%f65, %f64, %f64, %f61;
	ld.global.nc.f32 	%f66, [%rd20+8];
	ld.global.nc.f32 	%f67, [%rd22+8];
	sub.f32 	%f68, %f67, %f66;
	fma.rn.f32 	%f69, %f68, %f68, %f65;
	ld.global.nc.f32 	%f70, [%rd20+12];
	ld.global.nc.f32 	%f71, [%rd22+12];
	sub.f32 	%f72, %f71, %f70;
	fma.rn.f32 	%f73, %f72, %f72, %f69;
	ld.global.nc.f32 	%f74, [%rd20+16];
	ld.global.nc.f32 	%f75, [%rd22+16];
	sub.f32 	%f76, %f75, %f74;
	fma.rn.f32 	%f77, %f76, %f76, %f73;
	ld.global.nc.f32 	%f78, [%rd20+20];
	ld.global.nc.f32 	%f79, [%rd22+20];
	sub.f32 	%f80, %f79, %f78;
	fma.rn.f32 	%f81, %f80, %f80, %f77;
	ld.global.nc.f32 	%f82, [%rd20+24];
	ld.global.nc.f32 	%f83, [%rd22+24];
	sub.f32 	%f84, %f83, %f82;
	fma.rn.f32 	%f85, %f84, %f84, %f81;
	ld.global.nc.f32 	%f86, [%rd20+28];
	ld.global.nc.f32 	%f87, [%rd22+28];
	sub.f32 	%f88, %f87, %f86;
	fma.rn.f32 	%f248, %f88, %f88, %f85;
	add.s32 	%r251, %r251, 8;
	setp.ne.s32 	%p13, %r251, %r14;
	mov.u32 	%r253, %r14;
	@%p13 bra 	$L__BB7_11;
$L__BB7_12:
	setp.eq.s32 	%p14, %r10, 0;
	@%p14 bra 	$L__BB7_20;
	setp.lt.u32 	%p15, %r11, 3;
	@%p15 bra 	$L__BB7_15;
	add.s32 	%r113, %r23, %r253;
	mul.wide.s32 	%rd23, %r113, 4;
	add.s64 	%rd24, %rd1, %rd23;
	ld.global.nc.f32 	%f90, [%rd24];
	add.s32 	%r114, %r21, %r253;
	mul.wide.s32 	%rd25, %r114, 4;
	add.s64 	%rd26, %rd1, %rd25;
	ld.global.nc.f32 	%f91, [%rd26];
	sub.f32 	%f92, %f91, %f90;
	fma.rn.f32 	%f93, %f92, %f92, %f248;
	ld.global.nc.f32 	%f94, [%rd24+4];
	ld.global.nc.f32 	%f95, [%rd26+4];
	sub.f32 	%f96, %f95, %f94;
	fma.rn.f32 	%f97, %f96, %f96, %f93;
	ld.global.nc.f32 	%f98, [%rd24+8];
	ld.global.nc.f32 	%f99, [%rd26+8];
	sub.f32 	%f100, %f99, %f98;
	fma.rn.f32 	%f101, %f100, %f100, %f97;
	ld.global.nc.f32 	%f102, [%rd24+12];
	ld.global.nc.f32 	%f103, [%rd26+12];
	sub.f32 	%f104, %f103, %f102;
	fma.rn.f32 	%f248, %f104, %f104, %f101;
	add.s32 	%r253, %r253, 4;
$L__BB7_15:
	setp.eq.s32 	%p16, %r12, 0;
	@%p16 bra 	$L__BB7_20;
	setp.eq.s32 	%p17, %r13, 0;
	@%p17 bra 	$L__BB7_18;
	add.s32 	%r115, %r23, %r253;
	mul.wide.s32 	%rd27, %r115, 4;
	add.s64 	%rd28, %rd1, %rd27;
	ld.global.nc.f32 	%f106, [%rd28];
	add.s32 	%r116, %r21, %r253;
	mul.wide.s32 	%rd29, %r116, 4;
	add.s64 	%rd30, %rd1, %rd29;
	ld.global.nc.f32 	%f107, [%rd30];
	sub.f32 	%f108, %f107, %f106;
	fma.rn.f32 	%f109, %f108, %f108, %f248;
	ld.global.nc.f32 	%f110, [%rd28+4];
	ld.global.nc.f32 	%f111, [%rd30+4];
	sub.f32 	%f112, %f111, %f110;
	fma.rn.f32 	%f248, %f112, %f112, %f109;
	add.s32 	%r253, %r253, 2;
$L__BB7_18:
	setp.eq.s32 	%p18, %r15, 0;
	@%p18 bra 	$L__BB7_20;
	add.s32 	%r117, %r23, %r253;
	mul.wide.s32 	%rd31, %r117, 4;
	add.s64 	%rd32, %rd1, %rd31;
	ld.global.nc.f32 	%f113, [%rd32];
	add.s32 	%r118, %r21, %r253;
	mul.wide.s32 	%rd33, %r118, 4;
	add.s64 	%rd34, %rd1, %rd33;
	ld.global.nc.f32 	%f114, [%rd34];
	sub.f32 	%f115, %f114, %f113;
	fma.rn.f32 	%f248, %f115, %f115, %f248;
$L__BB7_20:
	min.f32 	%f240, %f240, %f248;
	add.s32 	%r250, %r250, 1;
	setp.ne.s32 	%p19, %r250, %r98;
	@%p19 bra 	$L__BB7_9;
	add.s32 	%r119, %r249, %r3;
	mul.wide.u32 	%rd35, %r119, 4;
	add.s64 	%rd36, %rd2, %rd35;
	st.global.f32 	[%rd36], %f240;
	add.s32 	%r249, %r249, %r4;
	setp.lt.s32 	%p20, %r249, %r95;
	@%p20 bra 	$L__BB7_8;
	bra.uni 	$L__BB7_27;
$L__BB7_22:
	setp.lt.u32 	%p8, %r98, 4;
	mov.f32 	%f250, 0f7E967699;
	@%p8 bra 	$L__BB7_25;
	and.b32  	%r103, %r98, 2147483644;
	neg.s32 	%r256, %r103;
	mov.f32 	%f250, 0f7E967699;
$L__BB7_24:
	min.f32 	%f250, %f250, 0f00000000;
	add.s32 	%r256, %r256, 4;
	setp.ne.s32 	%p9, %r256, 0;
	@%p9 bra 	$L__BB7_24;
$L__BB7_25:
	and.b32  	%r104, %r98, 3;
	setp.eq.s32 	%p10, %r104, 0;
	min.f32 	%f52, %f250, 0f00000000;
	selp.f32 	%f53, %f250, %f52, %p10;
	add.s32 	%r105, %r255, %r3;
	mul.wide.u32 	%rd15, %r105, 4;
	add.s64 	%rd16, %rd2, %rd15;
	st.global.f32 	[%rd16], %f53;
	add.s32 	%r255, %r255, %r4;
	setp.lt.s32 	%p11, %r255, %r95;
	@%p11 bra 	$L__BB7_22;
	bra.uni 	$L__BB7_27;
$L__BB7_26:
	add.s32 	%r101, %r258, %r3;
	mul.wide.u32 	%rd13, %r101, 4;
	add.s64 	%rd14, %rd2, %rd13;
	mov.b32 	%r102, 2123789977;
	st.global.u32 	[%rd14], %r102;
	add.s32 	%r258, %r258, %r4;
	setp.lt.s32 	%p6, %r258, %r95;
	@%p6 bra 	$L__BB7_26;
$L__BB7_27:
	setp.lt.s32 	%p21, %r95, 1;
	bar.sync 	0;
	mov.b32 	%r270, 0;
	@%p21 bra 	$L__BB7_41;
	setp.lt.u32 	%p22, %r95, 16;
	mov.f32 	%f253, 0fBF800000;
	mov.b32 	%r265, 0;
	mov.u32 	%r270, %r265;
	@%p22 bra 	$L__BB7_31;
	mov.f32 	%f253, 0fBF800000;
	mov.b32 	%r259, 0;
	mov.u32 	%r270, %r259;
$L__BB7_30:
	.pragma "nounroll";
	add.s32 	%r124, %r259, %r3;
	mul.wide.u32 	%rd37, %r124, 4;
	add.s64 	%rd38, %rd2, %rd37;
	ld.global.f32 	%f118, [%rd38];
	setp.lt.f32 	%p23, %f253, %f118;
	selp.f32 	%f119, %f118, %f253, %p23;
	selp.b32 	%r125, %r259, %r270, %p23;
	add.s32 	%r126, %r259, 1;
	add.s32 	%r127, %r124, 1;
	mul.wide.u32 	%rd39, %r127, 4;
	add.s64 	%rd40, %rd2, %rd39;
	ld.global.f32 	%f120, [%rd40];
	setp.lt.f32 	%p24, %f119, %f120;
	selp.f32 	%f121, %f120, %f119, %p24;
	selp.b32 	%r128, %r126, %r125, %p24;
	add.s32 	%r129, %r259, 2;
	add.s32 	%r130, %r124, 2;
	mul.wide.u32 	%rd41, %r130, 4;
	add.s64 	%rd42, %rd2, %rd41;
	ld.global.f32 	%f122, [%rd42];
	setp.lt.f32 	%p25, %f121, %f122;
	selp.f32 	%f123, %f122, %f121, %p25;
	selp.b32 	%r131, %r129, %r128, %p25;
	add.s32 	%r132, %r259, 3;
	add.s32 	%r133, %r124, 3;
	mul.wide.u32 	%rd43, %r133, 4;
	add.s64 	%rd44, %rd2, %rd43;
	ld.global.f32 	%f124, [%rd44];
	setp.lt.f32 	%p26, %f123, %f124;
	selp.f32 	%f125, %f124, %f123, %p26;
	selp.b32 	%r134, %r132, %r131, %p26;
	add.s32 	%r135, %r259, 4;
	add.s32 	%r136, %r124, 4;
	mul.wide.u32 	%rd45, %r136, 4;
	add.s64 	%rd46, %rd2, %rd45;
	ld.global.f32 	%f126, [%rd46];
	setp.lt.f32 	%p27, %f125, %f126;
	selp.f32 	%f127, %f126, %f125, %p27;
	selp.b32 	%r137, %r135, %r134, %p27;
	add.s32 	%r138, %r259, 5;
	add.s32 	%r139, %r124, 5;
	mul.wide.u32 	%rd47, %r139, 4;
	add.s64 	%rd48, %rd2, %rd47;
	ld.global.f32 	%f128, [%rd48];
	setp.lt.f32 	%p28, %f127, %f128;
	selp.f32 	%f129, %f128, %f127, %p28;
	selp.b32 	%r140, %r138, %r137, %p28;
	add.s32 	%r141, %r259, 6;
	add.s32 	%r142, %r124, 6;
	mul.wide.u32 	%rd49, %r142, 4;
	add.s64 	%rd50, %rd2, %rd49;
	ld.global.f32 	%f130, [%rd50];
	setp.lt.f32 	%p29, %f129, %f130;
	selp.f32 	%f131, %f130, %f129, %p29;
	selp.b32 	%r143, %r141, %r140, %p29;
	add.s32 	%r144, %r259, 7;
	add.s32 	%r145, %r124, 7;
	mul.wide.u32 	%rd51, %r145, 4;
	add.s64 	%rd52, %rd2, %rd51;
	ld.global.f32 	%f132, [%rd52];
	setp.lt.f32 	%p30, %f131, %f132;
	selp.f32 	%f133, %f132, %f131, %p30;
	selp.b32 	%r146, %r144, %r143, %p30;
	add.s32 	%r147, %r259, 8;
	add.s32 	%r148, %r124, 8;
	mul.wide.u32 	%rd53, %r148, 4;
	add.s64 	%rd54, %rd2, %rd53;
	ld.global.f32 	%f134, [%rd54];
	setp.lt.f32 	%p31, %f133, %f134;
	selp.f32 	%f135, %f134, %f133, %p31;
	selp.b32 	%r149, %r147, %r146, %p31;
	add.s32 	%r150, %r259, 9;
	add.s32 	%r151, %r124, 9;
	mul.wide.u32 	%rd55, %r151, 4;
	add.s64 	%rd56, %rd2, %rd55;
	ld.global.f32 	%f136, [%rd56];
	setp.lt.f32 	%p32, %f135, %f136;
	selp.f32 	%f137, %f136, %f135, %p32;
	selp.b32 	%r152, %r150, %r149, %p32;
	add.s32 	%r153, %r259, 10;
	add.s32 	%r154, %r124, 10;
	mul.wide.u32 	%rd57, %r154, 4;
	add.s64 	%rd58, %rd2, %rd57;
	ld.global.f32 	%f138, [%rd58];
	setp.lt.f32 	%p33, %f137, %f138;
	selp.f32 	%f139, %f138, %f137, %p33;
	selp.b32 	%r155, %r153, %r152, %p33;
	add.s32 	%r156, %r259, 11;
	add.s32 	%r157, %r124, 11;
	mul.wide.u32 	%rd59, %r157, 4;
	add.s64 	%rd60, %rd2, %rd59;
	ld.global.f32 	%f140, [%rd60];
	setp.lt.f32 	%p34, %f139, %f140;
	selp.f32 	%f141, %f140, %f139, %p34;
	selp.b32 	%r158, %r156, %r155, %p34;
	add.s32 	%r159, %r259, 12;
	add.s32 	%r160, %r124, 12;
	mul.wide.u32 	%rd61, %r160, 4;
	add.s64 	%rd62, %rd2, %rd61;
	ld.global.f32 	%f142, [%rd62];
	setp.lt.f32 	%p35, %f141, %f142;
	selp.f32 	%f143, %f142, %f141, %p35;
	selp.b32 	%r161, %r159, %r158, %p35;
	add.s32 	%r162, %r259, 13;
	add.s32 	%r163, %r124, 13;
	mul.wide.u32 	%rd63, %r163, 4;
	add.s64 	%rd64, %rd2, %rd63;
	ld.global.f32 	%f144, [%rd64];
	setp.lt.f32 	%p36, %f143, %f144;
	selp.f32 	%f145, %f144, %f143, %p36;
	selp.b32 	%r164, %r162, %r161, %p36;
	add.s32 	%r165, %r259, 14;
	add.s32 	%r166, %r124, 14;
	mul.wide.u32 	%rd65, %r166, 4;
	add.s64 	%rd66, %rd2, %rd65;
	ld.global.f32 	%f146, [%rd66];
	setp.lt.f32 	%p37, %f145, %f146;
	selp.f32 	%f147, %f146, %f145, %p37;
	selp.b32 	%r167, %r165, %r164, %p37;
	add.s32 	%r168, %r259, 15;
	add.s32 	%r169, %r124, 15;
	mul.wide.u32 	%rd67, %r169, 4;
	add.s64 	%rd68, %rd2, %rd67;
	ld.global.f32 	%f148, [%rd68];
	setp.lt.f32 	%p38, %f147, %f148;
	selp.f32 	%f253, %f148, %f147, %p38;
	selp.b32 	%r270, %r168, %r167, %p38;
	add.s32 	%r259, %r259, 16;
	and.b32  	%r265, %r95, 2147483632;
	setp.ne.s32 	%p39, %r259, %r265;
	@%p39 bra 	$L__BB7_30;
$L__BB7_31:
	setp.eq.s32 	%p40, %r8, 0;
	@%p40 bra 	$L__BB7_41;
	add.s32 	%r171, %r8, -1;
	setp.lt.u32 	%p41, %r171, 7;
	@%p41 bra 	$L__BB7_34;
	add.s32 	%r172, %r265, %r3;
	mul.wide.u32 	%rd69, %r172, 4;
	add.s64 	%rd70, %rd2, %rd69;
	ld.global.f32 	%f149, [%rd70];
	setp.lt.f32 	%p42, %f253, %f149;
	selp.f32 	%f150, %f149, %f253, %p42;
	selp.b32 	%r173, %r265, %r270, %p42;
	add.s32 	%r174, %r265, 1;
	add.s32 	%r175, %r172, 1;
	mul.wide.u32 	%rd71, %r175, 4;
	add.s64 	%rd72, %rd2, %rd71;
	ld.global.f32 	%f151, [%rd72];
	setp.lt.f32 	%p43, %f150, %f151;
	selp.f32 	%f152, %f151, %f150, %p43;
	selp.b32 	%r176, %r174, %r173, %p43;
	add.s32 	%r177, %r265, 2;
	add.s32 	%r178, %r172, 2;
	mul.wide.u32 	%rd73, %r178, 4;
	add.s64 	%rd74, %rd2, %rd73;
	ld.global.f32 	%f153, [%rd74];
	setp.lt.f32 	%p44, %f152, %f153;
	selp.f32 	%f154, %f153, %f152, %p44;
	selp.b32 	%r179, %r177, %r176, %p44;
	add.s32 	%r180, %r265, 3;
	add.s32 	%r181, %r172, 3;
	mul.wide.u32 	%rd75, %r181, 4;
	add.s64 	%rd76, %rd2, %rd75;
	ld.global.f32 	%f155, [%rd76];
	setp.lt.f32 	%p45, %f154, %f155;
	selp.f32 	%f156, %f155, %f154, %p45;
	selp.b32 	%r182, %r180, %r179, %p45;
	add.s32 	%r183, %r265, 4;
	add.s32 	%r184, %r172, 4;
	mul.wide.u32 	%rd77, %r184, 4;
	add.s64 	%rd78, %rd2, %rd77;
	ld.global.f32 	%f157, [%rd78];
	setp.lt.f32 	%p46, %f156, %f157;
	selp.f32 	%f158, %f157, %f156, %p46;
	selp.b32 	%r185, %r183, %r182, %p46;
	add.s32 	%r186, %r265, 5;
	add.s32 	%r187, %r172, 5;
	mul.wide.u32 	%rd79, %r187, 4;
	add.s64 	%rd80, %rd2, %rd79;
	ld.global.f32 	%f159, [%rd80];
	setp.lt.f32 	%p47, %f158, %f159;
	selp.f32 	%f160, %f159, %f158, %p47;
	selp.b32 	%r188, %r186, %r185, %p47;
	add.s32 	%r189, %r265, 6;
	add.s32 	%r190, %r172, 6;
	mul.wide.u32 	%rd81, %r190, 4;
	add.s64 	%rd82, %rd2, %rd81;
	ld.global.f32 	%f161, [%rd82];
	setp.lt.f32 	%p48, %f160, %f161;
	selp.f32 	%f162, %f161, %f160, %p48;
	selp.b32 	%r191, %r189, %r188, %p48;
	add.s32 	%r192, %r265, 7;
	add.s32 	%r193, %r172, 7;
	mul.wide.u32 	%rd83, %r193, 4;
	add.s64 	%rd84, %rd2, %rd83;
	ld.global.f32 	%f163, [%rd84];
	setp.lt.f32 	%p49, %f162, %f163;
	selp.f32 	%f253, %f163, %f162, %p49;
	selp.b32 	%r270, %r192, %r191, %p49;
	add.s32 	%r265, %r265, 8;
$L__BB7_34:
	setp.eq.s32 	%p50, %r9, 0;
	@%p50 bra 	$L__BB7_41;
	add.s32 	%r195, %r9, -1;
	setp.lt.u32 	%p51, %r195, 3;
	@%p51 bra 	$L__BB7_37;
	add.s32 	%r196, %r265, %r3;
	mul.wide.u32 	%rd85, %r196, 4;
	add.s64 	%rd86, %rd2, %rd85;
	ld.global.f32 	%f164, [%rd86];
	setp.lt.f32 	%p52, %f253, %f164;
	selp.f32 	%f165, %f164, %f253, %p52;
	selp.b32 	%r197, %r265, %r270, %p52;
	add.s32 	%r198, %r265, 1;
	add.s32 	%r199, %r196, 1;
	mul.wide.u32 	%rd87, %r199, 4;
	add.s64 	%rd88, %rd2, %rd87;
	ld.global.f32 	%f166, [%rd88];
	setp.lt.f32 	%p53, %f165, %f166;
	selp.f32 	%f167, %f166, %f165, %p53;
	selp.b32 	%r200, %r198, %r197, %p53;
	add.s32 	%r201, %r265, 2;
	add.s32 	%r202, %r196, 2;
	mul.wide.u32 	%rd89, %r202, 4;
	add.s64 	%rd90, %rd2, %rd89;
	ld.global.f32 	%f168, [%rd90];
	setp.lt.f32 	%p54, %f167, %f168;
	selp.f32 	%f169, %f168, %f167, %p54;
	selp.b32 	%r203, %r201, %r200, %p54;
	add.s32 	%r204, %r265, 3;
	add.s32 	%r205, %r196, 3;
	mul.wide.u32 	%rd91, %r205, 4;
	add.s64 	%rd92, %rd2, %rd91;
	ld.global.f32 	%f170, [%rd92];
	setp.lt.f32 	%p55, %f169, %f170;
	selp.f32 	%f253, %f170, %f169, %p55;
	selp.b32 	%r270, %r204, %r203, %p55;
	add.s32 	%r265, %r265, 4;
$L__BB7_37:
	setp.eq.s32 	%p56, %r16, 0;
	@%p56 bra 	$L__BB7_41;
	setp.eq.s32 	%p57, %r16, 1;
	add.s32 	%r60, %r265, %r3;
	mul.wide.u32 	%rd93, %r60, 4;
	add.s64 	%rd94, %rd2, %rd93;
	ld.global.f32 	%f171, [%rd94];
	setp.lt.f32 	%p58, %f253, %f171;
	selp.f32 	%f26, %f171, %f253, %p58;
	selp.b32 	%r270, %r265, %r270, %p58;
	@%p57 bra 	$L__BB7_41;
	setp.eq.s32 	%p59, %r16, 2;
	add.s32 	%r206, %r265, 1;
	add.s32 	%r207, %r60, 1;
	mul.wide.u32 	%rd95, %r207, 4;
	add.s64 	%rd96, %rd2, %rd95;
	ld.global.f32 	%f172, [%rd96];
	setp.lt.f32 	%p60, %f26, %f172;
	selp.f32 	%f27, %f172, %f26, %p60;
	selp.b32 	%r270, %r206, %r270, %p60;
	@%p59 bra 	$L__BB7_41;
	add.s32 	%r208, %r265, 2;
	add.s32 	%r209, %r60, 2;
	mul.wide.u32 	%rd97, %r209, 4;
	add.s64 	%rd98, %rd2, %rd97;
	ld.global.f32 	%f173, [%rd98];
	setp.lt.f32 	%p61, %f27, %f173;
	selp.b32 	%r270, %r208, %r270, %p61;
$L__BB7_41:
	setp.ne.s32 	%p62, %r2, 0;
	@%p62 bra 	$L__BB7_43;
	mul.lo.s32 	%r210, %r248, %r97;
	mul.wide.s32 	%rd99, %r210, 4;
	add.s64 	%rd100, %rd3, %rd99;
	st.global.u32 	[%rd100], %r270;
$L__BB7_43:
	setp.eq.s32 	%p63, %r97, 1;
	bar.sync 	0;
	@%p63 bra 	$L__BB7_75;
	mul.lo.s32 	%r65, %r5, %r248;
	mov.b32 	%r271, 1;
$L__BB7_45:
	setp.ge.s32 	%p64, %r2, %r95;
	mov.f32 	%f266, 0fBF800000;
	mov.b32 	%r281, 0;
	@%p64 bra 	$L__BB7_66;
	setp.gt.s32 	%p65, %r96, 0;
	mad.lo.s32 	%r68, %r270, %r96, %r65;
	mov.b32 	%r281, 0;
	mov.f32 	%f266, 0fBF800000;
	@%p65 bra 	$L__BB7_51;
	mov.u32 	%r279, %r2;
$L__BB7_48:
	add.s32 	%r214, %r279, %r3;
	mul.wide.u32 	%rd101, %r214, 4;
	add.s64 	%rd6, %rd2, %rd101;
	ld.global.f32 	%f176, [%rd6];
	min.f32 	%f45, %f176, 0f00000000;
	setp.eq.f32 	%p66, %f45, %f176;
	@%p66 bra 	$L__BB7_50;
	st.global.f32 	[%rd6], %f45;
$L__BB7_50:
	setp.gt.f32 	%p67, %f45, %f266;
	selp.b32 	%r281, %r279, %r281, %p67;
	selp.f32 	%f266, %f45, %f266, %p67;
	add.s32 	%r279, %r279, %r4;
	setp.lt.s32 	%p68, %r279, %r95;
	@%p68 bra 	$L__BB7_48;
	bra.uni 	$L__BB7_66;
$L__BB7_51:
	mov.u32 	%r273, %r2;
$L__BB7_52:
	setp.lt.u32 	%p69, %r96, 8;
	add.s32 	%r217, %r273, %r3;
	mul.wide.u32 	%rd102, %r217, 4;
	add.s64 	%rd5, %rd2, %rd102;
	ld.global.f32 	%f29, [%rd5];
	mad.lo.s32 	%r71, %r273, %r96, %r65;
	mov.f32 	%f264, 0f00000000;
	mov.b32 	%r277, 0;
	@%p69 bra 	$L__BB7_55;
	mov.f32 	%f264, 0f00000000;
	mov.b32 	%r275, 0;
$L__BB7_54:
	.pragma "nounroll";
	add.s32 	%r219, %r68, %r275;
	mul.wide.s32 	%rd103, %r219, 4;
	add.s64 	%rd104, %rd1, %rd103;
	ld.global.nc.f32 	%f181, [%rd104];
	add.s32 	%r220, %r71, %r275;
	mul.wide.s32 	%rd105, %r220, 4;
	add.s64 	%rd106, %rd1, %rd105;
	ld.global.nc.f32 	%f182, [%rd106];
	sub.f32 	%f183, %f182, %f181;
	fma.rn.f32 	%f184, %f183, %f183, %f264;
	ld.global.nc.f32 	%f185, [%rd104+4];
	ld.global.nc.f32 	%f186, [%rd106+4];
	sub.f32 	%f187, %f186, %f185;
	fma.rn.f32 	%f188, %f187, %f187, %f184;
	ld.global.nc.f32 	%f189, [%rd104+8];
	ld.global.nc.f32 	%f190, [%rd106+8];
	sub.f32 	%f191, %f190, %f189;
	fma.rn.f32 	%f192, %f191, %f191, %f188;
	ld.global.nc.f32 	%f193, [%rd104+12];
	ld.global.nc.f32 	%f194, [%rd106+12];
	sub.f32 	%f195, %f194, %f193;
	fma.rn.f32 	%f196, %f195, %f195, %f192;
	ld.global.nc.f32 	%f197, [%rd104+16];
	ld.global.nc.f32 	%f198, [%rd106+16];
	sub.f32 	%f199, %f198, %f197;
	fma.rn.f32 	%f200, %f199, %f199, %f196;
	ld.global.nc.f32 	%f201, [%rd104+20];
	ld.global.nc.f32 	%f202, [%rd106+20];
	sub.f32 	%f203, %f202, %f201;
	fma.rn.f32 	%f204, %f203, %f203, %f200;
	ld.global.nc.f32 	%f205, [%rd104+24];
	ld.global.nc.f32 	%f206, [%rd106+24];
	sub.f32 	%f207, %f206, %f205;
	fma.rn.f32 	%f208, %f207, %f207, %f204;
	ld.global.nc.f32 	%f209, [%rd104+28];
	ld.global.nc.f32 	%f210, [%rd106+28];
	sub.f32 	%f211, %f210, %f209;
	fma.rn.f32 	%f264, %f211, %f211, %f208;
	add.s32 	%r275, %r275, 8;
	setp.eq.s32 	%p70, %r275, %r14;
	mov.u32 	%r277, %r14;
	@%p70 bra 	$L__BB7_55;
	bra.uni 	$L__BB7_54;
$L__BB7_55:
	setp.eq.s32 	%p71, %r10, 0;
	@%p71 bra 	$L__BB7_63;
	setp.lt.u32 	%p72, %r11, 3;
	@%p72 bra 	$L__BB7_58;
	add.s32 	%r221, %r68, %r277;
	mul.wide.s32 	%rd107, %r221, 4;
	add.s64 	%rd108, %rd1, %rd107;
	ld.global.nc.f32 	%f213, [%rd108];
	add.s32 	%r222, %r71, %r277;
	mul.wide.s32 	%rd109, %r222, 4;
	add.s64 	%rd110, %rd1, %rd109;
	ld.global.nc.f32 	%f214, [%rd110];
	sub.f32 	%f215, %f214, %f213;
	fma.rn.f32 	%f216, %f215, %f215, %f264;
	ld.global.nc.f32 	%f217, [%rd108+4];
	ld.global.nc.f32 	%f218, [%rd110+4];
	sub.f32 	%f219, %f218, %f217;
	fma.rn.f32 	%f220, %f219, %f219, %f216;
	ld.global.nc.f32 	%f221, [%rd108+8];
	ld.global.nc.f32 	%f222, [%rd110+8];
	sub.f32 	%f223, %f222, %f221;
	fma.rn.f32 	%f224, %f223, %f223, %f220;
	ld.global.nc.f32 	%f225, [%rd108+12];
	ld.global.nc.f32 	%f226, [%rd110+12];
	sub.f32 	%f227, %f226, %f225;
	fma.rn.f32 	%f264, %f227, %f227, %f224;
	add.s32 	%r277, %r277, 4;
$L__BB7_58:
	setp.eq.s32 	%p73, %r12, 0;
	@%p73 bra 	$L__BB7_63;
	setp.eq.s32 	%p74, %r13, 0;
	@%p74 bra 	$L__BB7_61;
	add.s32 	%r223, %r68, %r277;
	mul.wide.s32 	%rd111, %r223, 4;
	add.s64 	%rd112, %rd1, %rd111;
	ld.global.nc.f32 	%f229, [%rd112];
	add.s32 	%r224, %r71, %r277;
	mul.wide.s32 	%rd113, %r224, 4;
	add.s64 	%rd114, %rd1, %rd113;
	ld.global.nc.f32 	%f230, [%rd114];
	sub.f32 	%f231, %f230, %f229;
	fma.rn.f32 	%f232, %f231, %f231, %f264;
	ld.global.nc.f32 	%f233, [%rd112+4];
	ld.global.nc.f32 	%f234, [%rd114+4];
	sub.f32 	%f235, %f234, %f233;
	fma.rn.f32 	%f264, %f235, %f235, %f232;
	add.s32 	%r277, %r277, 2;
$L__BB7_61:
	setp.eq.s32 	%p75, %r15, 0;
	@%p75 bra 	$L__BB7_63;
	add.s32 	%r225, %r68, %r277;
	mul.wide.s32 	%rd115, %r225, 4;
	add.s64 	%rd116, %rd1, %rd115;
	ld.global.nc.f32 	%f236, [%rd116];
	add.s32 	%r226, %r71, %r277;
	mul.wide.s32 	%rd117, %r226, 4;
	add.s64 	%rd118, %rd1, %rd117;
	ld.global.nc.f32 	%f237, [%rd118];
	sub.f32 	%f238, %f237, %f236;
	fma.rn.f32 	%f264, %f238, %f238, %f264;
$L__BB7_63:
	min.f32 	%f43, %f264, %f29;
	setp.neu.f32 	%p76, %f43, %f29;
	@%p76 bra 	$L__BB7_64;
	bra.uni 	$L__BB7_65;
$L__BB7_64:
	st.global.f32 	[%rd5], %f43;
$L__BB7_65:
	setp.gt.f32 	%p77, %f43, %f266;
	selp.b32 	%r281, %r273, %r281, %p77;
	selp.f32 	%f266, %f43, %f266, %p77;
	add.s32 	%r273, %r273, %r4;
	setp.lt.s32 	%p78, %r273, %r95;
	@%p78 bra 	$L__BB7_52;
$L__BB7_66:
	setp.lt.u32 	%p79, %r4, 2;
	shl.b32 	%r227, %r2, 2;
	mov.u32 	%r228, _ZZ37farthestpointsamplingwithpreidxKernelILj1024EEviiiiiPKfPKiPfPiE5dists;
	add.s32 	%r229, %r228, %r227;
	st.shared.f32 	[%r229], %f266;
	mov.u32 	%r230, _ZZ37farthestpointsamplingwithpreidxKernelILj1024EEviiiiiPKfPKiPfPiE7dists_i;
	add.s32 	%r231, %r230, %r227;
	st.shared.u32 	[%r231], %r281;
	@%p79 bra 	$L__BB7_72;
	mov.b32 	%r282, 0;
$L__BB7_68:
	mov.u32 	%r86, %r282;
	bar.sync 	0;
	add.s32 	%r282, %r86, 1;
	shr.u32 	%r233, %r4, %r282;
	setp.ge.u32 	%p80, %r2, %r233;
	@%p80 bra 	$L__BB7_71;
	shl.b32 	%r88, %r6, %r86;
	shl.b32 	%r89, %r7, %r86;
	shl.b32 	%r234, %r88, 2;
	add.s32 	%r90, %r228, %r234;
	ld.shared.f32 	%f239, [%r90];
	shl.b32 	%r236, %r89, 2;
	add.s32 	%r237, %r228, %r236;
	ld.shared.f32 	%f48, [%r237];
	setp.geu.f32 	%p81, %f239, %f48;
	@%p81 bra 	$L__BB7_71;
	st.shared.f32 	[%r90], %f48;
	mov.u32 	%r239, _ZZ37farthestpointsamplingwithpreidxKernelILj1024EEviiiiiPKfPKiPfPiE7dists_i;
	add.s32 	%r240, %r239, %r236;
	ld.shared.u32 	%r241, [%r240];
	add.s32 	%r243, %r239, %r234;
	st.shared.u32 	[%r243], %r241;
$L__BB7_71:
	mov.b32 	%r244, 2;
	shl.b32 	%r245, %r244, %r86;
	setp.lt.u32 	%p82, %r245, %r4;
	@%p82 bra 	$L__BB7_68;
$L__BB7_72:
	setp.ne.s32 	%p83, %r2, 0;
	bar.sync 	0;
	ld.shared.u32 	%r270, [_ZZ37farthestpointsamplingwithpreidxKernelILj1024EEviiiiiPKfPKiPfPiE7dists_i];
	@%p83 bra 	$L__BB7_74;
	mad.lo.s32 	%r246, %r248, %r97, %r271;
	mul.wide.s32 	%rd119, %r246, 4;
	add.s64 	%rd120, %rd3, %rd119;
	st.global.u32 	[%rd120], %r270;
$L__BB7_74:
	add.s32 	%r271, %r271, 1;
	setp.ne.s32 	%p84, %r271, %r97;
	@%p84 bra 	$L__BB7_45;
$L__BB7_75:
	mov.u32 	%r247, %nctaid.x;
	add.s32 	%r248, %r248, %r247;
	setp.lt.s32 	%p85, %r248, %r94;
	@%p85 bra 	$L__BB7_3;
$L__BB7_76:
	ret;

}


// ===== COMPILED SASS (sm_100) =====

	.target	sm_100

	.elftype	@"ET_EXEC"


//--------------------- .note.nv.tkinfo           --------------------------
	.section	.note.nv.tkinfo,"",@"SHT_NOTE"
	.sectionflags	@"SHF_NOTE_NV_TKINFO"
	.tkinfo
        /*0018*/ 	.word	0x00000002
        /*0030*/ 	.string	""
        /*0030*/ 	.string	"ptxas"
        /*0030*/ 	.string	"Cuda compilation tools, release 13.0, V13.0.88"
        /*0030*/ 	.string	"Build cuda_13.0.r13.0/compiler.36424714_0"
        /*0030*/ 	.string	"-arch sm_100 -m 64 "



//--------------------- .note.nv.cuinfo           --------------------------
	.section	.note.nv.cuinfo,"",@"SHT_NOTE"
	.sectionflags	@"SHF_NOTE_NV_CUINFO"
        /*0018*/ 	.short	0x0002
        /*001a*/ 	.short	0x0064
        /*001c*/ 	.short	0x0082
	.zero		2


//--------------------- .nv.info                  --------------------------
	.section	.nv.info,"",@"SHT_CUDA_INFO"
	.align	4


	//----- nvinfo : EIATTR_REGCOUNT
	.align		4
        /*0000*/ 	.byte	0x04, 0x2f
        /*0002*/ 	.short	(.L_1 - .L_0)
	.align		4
.L_0:
        /*0004*/ 	.word	index@(_Z12cumsumKerneliiPKfPf)
        /*0008*/ 	.word	0x00000020


	//----- nvinfo : EIATTR_FRAME_SIZE
	.align		4
.L_1:
        /*000c*/ 	.byte	0x04, 0x11
        /*000e*/ 	.short	(.L_3 - .L_2)
	.align		4
.L_2:
        /*0010*/ 	.word	index@(_Z12cumsumKerneliiPKfPf)
        /*0014*/ 	.word	0x00000000


	//----- nvinfo : EIATTR_REGCOUNT
	.align		4
.L_3:
        /*0018*/ 	.byte	0x04, 0x2f
        /*001a*/ 	.short	(.L_5 - .L_4)
	.align		4
.L_4:
        /*001c*/ 	.word	index@(_Z18binarysearchKerneliiiPKfS0_Pi)
        /*0020*/ 	.word	0x00000016


	//----- nvinfo : EIATTR_FRAME_SIZE
	.align		4
.L_5:
        /*0024*/ 	.byte	0x04, 0x11
        /*0026*/ 	.short	(.L_7 - .L_6)
	.align		4
.L_6:
        /*0028*/ 	.word	index@(_Z18binarysearchKerneliiiPKfS0_Pi)
        /*002c*/ 	.word	0x00000000


	//----- nvinfo : EIATTR_REGCOUNT
	.align		4
.L_7:
        /*0030*/ 	.byte	0x04, 0x2f
        /*0032*/ 	.short	(.L_9 - .L_8)
	.align		4
.L_8:
        /*0034*/ 	.word	index@(_Z17gatherpointKerneliiiiPKfPKiPf)
        /*0038*/ 	.word	0x00000018


	//----- nvinfo : EIATTR_FRAME_SIZE
	.align		4
.L_9:
        /*003c*/ 	.byte	0x04, 0x11
        /*003e*/ 	.short	(.L_11 - .L_10)
	.align		4
.L_10:
        /*0040*/ 	.word	index@(_Z17gatherpointKerneliiiiPKfPKiPf)
        /*0044*/ 	.word	0x00000000


	//----- nvinfo : EIATTR_REGCOUNT
	.align		4
.L_11:
        /*0048*/ 	.byte	0x04, 0x2f
        /*004a*/ 	.short	(.L_13 - .L_12)
	.align		4
.L_12:
        /*004c*/ 	.word	index@(_Z21scatteraddpointKerneliiiiPKfPKiPf)
        /*0050*/ 	.word	0x0000001c


	//----- nvinfo : EIATTR_FRAME_SIZE
	.align		4
.L_13:
        /*0054*/ 	.byte	0x04, 0x11
        /*0056*/ 	.short	(.L_15 - .L_14)
	.align		4
.L_14:
        /*0058*/ 	.word	index@(_Z21scatteraddpointKerneliiiiPKfPKiPf)
        /*005c*/ 	.word	0x00000000


	//----- nvinfo : EIATTR_REGCOUNT
	.align		4
.L_15:
        /*0060*/ 	.byte	0x04, 0x2f
        /*0062*/ 	.short	(.L_17 - .L_16)
	.align		4
.L_16:
        /*0064*/ 	.word	index@(_Z18GatherByMaskKerneliiiiPKfS0_Pf)
        /*0068*/ 	.word	0x00000014


	//----- nvinfo : EIATTR_FRAME_SIZE
	.align		4
.L_17:
        /*006c*/ 	.byte	0x04, 0x11
        /*006e*/ 	.short	(.L_19 - .L_18)
	.align		4
.L_18:
        /*0070*/ 	.word	index@(_Z18GatherByMaskKerneliiiiPKfS0_Pf)
        /*0074*/ 	.word	0x00000000


	//----- nvinfo : EIATTR_REGCOUNT
	.align		4
.L_19:
        /*0078*/ 	.byte	0x04, 0x2f
        /*007a*/ 	.short	(.L_21 - .L_20)
	.align		4
.L_20:
        /*007c*/ 	.word	index@(_Z27farthestpointsamplingKernelILj1024EEviiiiPKfPfPi)
        /*0080*/ 	.word	0x00000020


	//----- nvinfo : EIATTR_FRAME_SIZE
	.align		4
.L_21:
        /*0084*/ 	.byte	0x04, 0x11
        /*0086*/ 	.short	(.L_23 - .L_22)
	.align		4
.L_22:
        /*0088*/ 	.word	index@(_Z27farthestpointsamplingKernelILj1024EEviiiiPKfPfPi)
        /*008c*/ 	.word	0x00000000


	//----- nvinfo : EIATTR_REGCOUNT
	.align		4
.L_23:
        /*0090*/ 	.byte	0x04, 0x2f
        /*0092*/ 	.short	(.L_25 - .L_24)
	.align		4
.L_24:
        /*0094*/ 	.word	index@(_Z35farthestpointsamplingwithdistKernelILj1024EEviiiPKfPfPi)
        /*0098*/ 	.word	0x00000018


	//----- nvinfo : EIATTR_FRAME_SIZE
	.align		4
.L_25:
        /*009c*/ 	.byte	0x04, 0x11
        /*009e*/ 	.short	(.L_27 - .L_26)
	.align		4
.L_26:
        /*00a0*/ 	.word	index@(_Z35farthestpointsamplingwithdistKernelILj1024EEviiiPKfPfPi)
        /*00a4*/ 	.word	0x00000000


	//----- nvinfo : EIATTR_REGCOUNT
	.align		4
.L_27:
        /*00a8*/ 	.byte	0x04, 0x2f
        /*00aa*/ 	.short	(.L_29 - .L_28)
	.align		4
.L_28:
        /*00ac*/ 	.word	index@(_Z37farthestpointsamplingwithpreidxKernelILj1024EEviiiiiPKfPKiPfPi)
        /*00b0*/ 	.word	0x00000020


	//----- nvinfo : EIATTR_FRAME_SIZE
	.align		4
.L_29:
        /*00b4*/ 	.byte	0x04, 0x11
        /*00b6*/ 	.short	(.L_31 - .L_30)
	.align		4
.L_30:
        /*00b8*/ 	.word	index@(_Z37farthestpointsamplingwithpreidxKernelILj1024EEviiiiiPKfPKiPfPi)
        /*00bc*/ 	.word	0x00000000


	//----- nvinfo : EIATTR_MIN_STACK_SIZE
	.align		4
.L_31:
        /*00c0*/ 	.byte	0x04, 0x12
        /*00c2*/ 	.short	(.L_33 - .L_32)
	.align		4
.L_32:
        /*00c4*/ 	.word	index@(_Z37farthestpointsamplingwithpreidxKernelILj1024EEviiiiiPKfPKiPfPi)
        /*00c8*/ 	.word	0x00000000


	//----- nvinfo : EIATTR_MIN_STACK_SIZE
	.align		4
.L_33:
        /*00cc*/ 	.byte	0x04, 0x12
        /*00ce*/ 	.short	(.L_35 - .L_34)
	.align		4
.L_34:
        /*00d0*/ 	.word	index@(_Z35farthestpointsamplingwithdistKernelILj1024EEviiiPKfPfPi)
        /*00d4*/ 	.word	0x00000000


	//----- nvinfo : EIATTR_MIN_STACK_SIZE
	.align		4
.L_35:
        /*00d8*/ 	.byte	0x04, 0x12
        /*00da*/ 	.short	(.L_37 - .L_36)
	.align		4
.L_36:
        /*00dc*/ 	.word	index@(_Z27farthestpointsamplingKernelILj1024EEviiiiPKfPfPi)
        /*00e0*/ 	.word	0x00000000


	//----- nvinfo : EIATTR_MIN_STACK_SIZE
	.align		4
.L_37:
        /*00e4*/ 	.byte	0x04, 0x12
        /*00e6*/ 	.short	(.L_39 - .L_38)
	.align		4
.L_38:
        /*00e8*/ 	.word	index@(_Z18GatherByMaskKerneliiiiPKfS0_Pf)
        /*00ec*/ 	.word	0x00000000


	//----- nvinfo : EIATTR_MIN_STACK_SIZE
	.align		4
.L_39:
        /*00f0*/ 	.byte	0x04, 0x12
        /*00f2*/ 	.short	(.L_41 - .L_40)
	.align		4
.L_40:
        /*00f4*/ 	.word	index@(_Z21scatteraddpointKerneliiiiPKfPKiPf)
        /*00f8*/ 	.word	0x00000000


	//----- nvinfo : EIATTR_MIN_STACK_SIZE
	.align		4
.L_41:
        /*00fc*/ 	.byte	0x04, 0x12
        /*00fe*/ 	.short	(.L_43 - .L_42)
	.align		4
.L_42:
        /*0100*/ 	.word	index@(_Z17gatherpointKerneliiiiPKfPKiPf)
        /*0104*/ 	.word	0x00000000


	//----- nvinfo : EIATTR_MIN_STACK_SIZE
	.align		4
.L_43:
        /*0108*/ 	.byte	0x04, 0x12
        /*010a*/ 	.short	(.L_45 - .L_44)
	.align		4
.L_44:
        /*010c*/ 	.word	index@(_Z18binarysearchKerneliiiPKfS0_Pi)
        /*0110*/ 	.word	0x00000000


	//----- nvinfo : EIATTR_MIN_STACK_SIZE
	.align		4
.L_45:
        /*0114*/ 	.byte	0x04, 0x12
        /*0116*/ 	.short	(.L_47 - .L_46)
	.align		4
.L_46:
        /*0118*/ 	.word	index@(_Z12cumsumKerneliiPKfPf)
        /*011c*/ 	.word	0x00000000
.L_47:


//--------------------- .nv.compat                --------------------------
	.section	.nv.compat,"",@"SHT_CUDA_COMPAT_INFO"
	.align	4
        /*0000*/ 	.byte	0x02, 0x09, 0x00, 0x00, 0x02, 0x02, 0x01, 0x00, 0x02, 0x05, 0x05, 0x00, 0x03, 0x07, 0x01, 0x01
        /*0010*/ 	.byte	0x02, 0x03, 0x00, 0x00, 0x02, 0x06, 0x01, 0x00, 0x04, 0x0b, 0x08, 0x00, 0x09, 0x00, 0x00, 0x00
        /*0020*/ 	.byte	0x00, 0x00, 0x00, 0x00


//--------------------- .nv.info._Z37farthestpointsamplingwithpreidxKernelILj1024EEviiiiiPKfPKiPfPi --------------------------
	.section	.nv.info._Z37farthestpointsamplingwithpreidxKernelILj1024EEviiiiiPKfPKiPfPi,"",@"SHT_CUDA_INFO"
	.sectionflags	@""
	.align	4


	//----- nvinfo : EIATTR_CUDA_API_VERSION
	.align		4
        /*0000*/ 	.byte	0x04, 0x37
        /*0002*/ 	.short	(.L_49 - .L_48)
.L_48:
        /*0004*/ 	.word	0x00000082


	//----- nvinfo : EIATTR_KPARAM_INFO
	.align		4
.L_49:
        /*0008*/ 	.byte	0x04, 0x17
        /*000a*/ 	.short	(.L_51 - .L_50)
.L_50:
        /*000c*/ 	.word	0x00000000
        /*0010*/ 	.short	0x0008
        /*0012*/ 	.short	0x0030
        /*0014*/ 	.byte	0x00, 0xf5, 0x21, 0x00


	//----- nvinfo : EIATTR_KPARAM_INFO
	.align		4
.L_51:
        /*0018*/ 	.byte	0x04, 0x17
        /*001a*/ 	.short	(.L_53 - .L_52)
.L_52:
        /*001c*/ 	.word	0x00000000
        /*0020*/ 	.short	0x0007
        /*0022*/ 	.short	0x0028
        /*0024*/ 	.byte	0x00, 0xf5, 0x21, 0x00


	//----- nvinfo : EIATTR_KPARAM_INFO
	.align		4
.L_53:
        /*0028*/ 	.byte	0x04, 0x17
        /*002a*/ 	.short	(.L_55 - .L_54)
.L_54:
        /*002c*/ 	.word	0x00000000
        /*0030*/ 	.short	0x0006
        /*0032*/ 	.short	0x0020
        /*0034*/ 	.byte	0x00, 0xf5, 0x21, 0x00


	//----- nvinfo : EIATTR_KPARAM_INFO
	.align		4
.L_55:
        /*0038*/ 	.byte	0x04, 0x17
        /*003a*/ 	.short	(.L_57 - .L_56)
.L_56:
        /*003c*/ 	.word	0x00000000
        /*0040*/ 	.short	0x0005
        /*0042*/ 	.short	0x0018
        /*0044*/ 	.byte	0x00, 0xf5, 0x21, 0x00


	//----- nvinfo : EIATTR_KPARAM_INFO
	.align		4
.L_57:
        /*0048*/ 	.byte	0x04, 0x17
        /*004a*/ 	.short	(.L_59 - .L_58)
.L_58:
        /*004c*/ 	.word	0x00000000
        /*0050*/ 	.short	0x0004
        /*0052*/ 	.short	0x0010
        /*0054*/ 	.byte	0x00, 0xf0, 0x11, 0x00


	//----- nvinfo : EIATTR_KPARAM_INFO
	.align		4
.L_59:
        /*0058*/ 	.byte	0x04, 0x17
        /*005a*/ 	.short	(.L_61 - .L_60)
.L_60:
        /*005c*/ 	.word	0x00000000
        /*0060*/ 	.short	0x0003
        /*0062*/ 	.short	0x000c
        /*0064*/ 	.byte	0x00, 0xf0, 0x11, 0x00


	//----- nvinfo : EIATTR_KPARAM_INFO
	.align		4
.L_61:
        /*0068*/ 	.byte	0x04, 0x17
        /*006a*/ 	.short	(.L_63 - .L_62)
.L_62:
        /*006c*/ 	.word	0x00000000
        /*0070*/ 	.short	0x0002
        /*0072*/ 	.short	0x0008
        /*0074*/ 	.byte	0x00, 0xf0, 0x11, 0x00


	//----- nvinfo : EIATTR_KPARAM_INFO
	.align		4
.L_63:
        /*0078*/ 	.byte	0x04, 0x17
        /*007a*/ 	.short	(.L_65 - .L_64)
.L_64:
        /*007c*/ 	.word	0x00000000
        /*0080*/ 	.short	0x0001
        /*0082*/ 	.short	0x0004
        /*0084*/ 	.byte	0x00, 0xf0, 0x11, 0x00


	//----- nvinfo : EIATTR_KPARAM_INFO
	.align		4
.L_65:
        /*0088*/ 	.byte	0x04, 0x17
        /*008a*/ 	.short	(.L_67 - .L_66)
.L_66:
        /*008c*/ 	.word	0x00000000
        /*0090*/ 	.short	0x0000
        /*0092*/ 	.short	0x0000
        /*0094*/ 	.byte	0x00, 0xf0, 0x11, 0x00


	//----- nvinfo : EIATTR_SPARSE_MMA_MASK
	.align		4
.L_67:
        /*0098*/ 	.byte	0x03, 0x50
        /*009a*/ 	.short	0x0000


	//----- nvinfo : EIATTR_MAXREG_COUNT
	.align		4
        /*009c*/ 	.byte	0x03, 0x1b
        /*009e*/ 	.short	0x00ff


	//----- nvinfo : EIATTR_NUM_BARRIERS
	.align		4
        /*00a0*/ 	.byte	0x02, 0x4c
        /*00a2*/ 	.byte	0x01
	.zero		1


	//----- nvinfo : EIATTR_MERCURY_ISA_VERSION
	.align		4
        /*00a4*/ 	.byte	0x03, 0x5f
        /*00a6*/ 	.short	0x0101


	//----- nvinfo : EIATTR_VRC_CTA_INIT_COUNT
	.align		4
        /*00a8*/ 	.byte	0x02, 0x4a
	.zero		1
	.zero		1


	//----- nvinfo : EIATTR_EXIT_INSTR_OFFSETS
	.align		4
        /*00ac*/ 	.byte	0x04, 0x1c
        /*00ae*/ 	.short	(.L_69 - .L_68)


	//   ....[0]....
.L_68:
        /*00b0*/ 	.word	0x00000030


	//   ....[1]....
        /*00b4*/ 	.word	0x00000070


	//   ....[2]....
        /*00b8*/ 	.word	0x00002aa0


	//----- nvinfo : EIATTR_CRS_STACK_SIZE
	.align		4
.L_69:
        /*00bc*/ 	.byte	0x04, 0x1e
        /*00be*/ 	.short	(.L_71 - .L_70)
.L_70:
        /*00c0*/ 	.word	0x00000000


	//----- nvinfo : EIATTR_CBANK_PARAM_SIZE
	.align		4
.L_71:
        /*00c4*/ 	.byte	0x03, 0x19
        /*00c6*/ 	.short	0x0038


	//----- nvinfo : EIATTR_PARAM_CBANK
	.align		4
        /*00c8*/ 	.byte	0x04, 0x0a
        /*00ca*/ 	.short	(.L_73 - .L_72)
	.align		4
.L_72:
        /*00cc*/ 	.word	index@(.nv.constant0._Z37farthestpointsamplingwithpreidxKernelILj1024EEviiiiiPKfPKiPfPi)
        /*00d0*/ 	.short	0x0380
        /*00d2*/ 	.short	0x0038


	//----- nvinfo : EIATTR_SW_WAR
	.align		4
.L_73:
        /*00d4*/ 	.byte	0x04, 0x36
        /*00d6*/ 	.short	(.L_75 - .L_74)
.L_74:
        /*00d8*/ 	.word	0x00000008
.L_75:


//--------------------- .nv.info._Z35farthestpointsamplingwithdistKernelILj1024EEviiiPKfPfPi --------------------------
	.section	.nv.info._Z35farthestpointsamplingwithdistKernelILj1024EEviiiPKfPfPi,"",@"SHT_CUDA_INFO"
	.sectionflags	@""
	.align	4


	//----- nvinfo : EIATTR_CUDA_API_VERSION
	.align		4
        /*0000*/ 	.byte	0x04, 0x37
        /*0002*/ 	.short	(.L_77 - .L_76)
.L_76:
        /*0004*/ 	.word	0x00000082


	//----- nvinfo : EIATTR_KPARAM_INFO
	.align		4
.L_77:
        /*0008*/ 	.byte	0x04, 0x17
        /*000a*/ 	.short	(.L_79 - .L_78)
.L_78:
        /*000c*/ 	.word	0x00000000
        /*0010*/ 	.short	0x0005
        /*0012*/ 	.short	0x0020
        /*0014*/ 	.byte	0x00, 0xf5, 0x21, 0x00


	//----- nvinfo : EIATTR_KPARAM_INFO
	.align		4
.L_79:
        /*0018*/ 	.byte	0x04, 0x17
        /*001a*/ 	.short	(.L_81 - .L_80)
.L_80:
        /*001c*/ 	.word	0x00000000
        /*0020*/ 	.short	0x0004
        /*0022*/ 	.short	0x0018
        /*0024*/ 	.byte	0x00, 0xf5, 0x21, 0x00


	//----- nvinfo : EIATTR_KPARAM_INFO
	.align		4
.L_81:
        /*0028*/ 	.byte	0x04, 0x17
        /*002a*/ 	.short	(.L_83 - .L_82)
.L_82:
        /*002c*/ 	.word	0x00000000
        /*0030*/ 	.short	0x0003
        /*0032*/ 	.short	0x0010
        /*0034*/ 	.byte	0x00, 0xf5, 0x21, 0x00


	//----- nvinfo : EIATTR_KPARAM_INFO
	.align		4
.L_83:
        /*0038*/ 	.byte	0x04, 0x17
        /*003a*/ 	.short	(.L_85 - .L_84)
.L_84:
        /*003c*/ 	.word	0x00000000
        /*0040*/ 	.short	0x0002
        /*0042*/ 	.short	0x0008
        /*0044*/ 	.byte	0x00, 0xf0, 0x11, 0x00


	//----- nvinfo : EIATTR_KPARAM_INFO
	.align		4
.L_85:
        /*0048*/ 	.byte	0x04, 0x17
        /*004a*/ 	.short	(.L_87 - .L_86)
.L_86:
        /*004c*/ 	.word	0x00000000
        /*0050*/ 	.short	0x0001
        /*0052*/ 	.short	0x0004
        /*0054*/ 	.byte	0x00, 0xf0, 0x11, 0x00


	//----- nvinfo : EIATTR_KPARAM_INFO
	.align		4
.L_87:
        /*0058*/ 	.byte	0x04, 0x17
        /*005a*/ 	.short	(.L_89 - .L_88)
.L_88:
        /*005c*/ 	.word	0x00000000
        /*0060*/ 	.short	0x0000
        /*0062*/ 	.short	0x0000
        /*0064*/ 	.byte	0x00, 0xf0, 0x11, 0x00


	//----- nvinfo : EIATTR_SPARSE_MMA_MASK
	.align		4
.L_89:
        /*0068*/ 	.byte	0x03, 0x50
        /*006a*/ 	.short	0x0000


	//----- nvinfo : EIATTR_MAXREG_COUNT
	.align		4
        /*006c*/ 	.byte	0x03, 0x1b
        /*006e*/ 	.short	0x00ff


	//----- nvinfo : EIATTR_NUM_BARRIERS
	.align		4
        /*0070*/ 	.byte	0x02, 0x4c
        /*0072*/ 	.byte	0x01
	.zero		1


	//----- nvinfo : EIATTR_MERCURY_ISA_VERSION
	.align		4
        /*0074*/ 	.byte	0x03, 0x5f
        /*0076*/ 	.short	0x0101


	//----- nvinfo : EIATTR_VRC_CTA_INIT_COUNT
	.align		4
        /*0078*/ 	.byte	0x02, 0x4a
	.zero		1
	.zero		1


	//----- nvinfo : EIATTR_EXIT_INSTR_OFFSETS
	.align		4
        /*007c*/ 	.byte	0x04, 0x1c
        /*007e*/ 	.short	(.L_91 - .L_90)


	//   ....[0]....
.L_90:
        /*0080*/ 	.word	0x00000030


	//   ....[1]....
        /*0084*/ 	.word	0x00000070


	//   ....[2]....
        /*0088*/ 	.word	0x00000880


	//----- nvinfo : EIATTR_CRS_STACK_SIZE
	.align		4
.L_91:
        /*008c*/ 	.byte	0x04, 0x1e
        /*008e*/ 	.short	(.L_93 - .L_92)
.L_92:
        /*0090*/ 	.word	0x00000000


	//----- nvinfo : EIATTR_CBANK_PARAM_SIZE
	.align		4
.L_93:
        /*0094*/ 	.byte	0x03, 0x19
        /*0096*/ 	.short	0x0028


	//----- nvinfo : EIATTR_PARAM_CBANK
	.align		4
        /*0098*/ 	.byte	0x04, 0x0a
        /*009a*/ 	.short	(.L_95 - .L_94)
	.align		4
.L_94:
        /*009c*/ 	.word	index@(.nv.constant0._Z35farthestpointsamplingwithdistKernelILj1024EEviiiPKfPfPi)
        /*00a0*/ 	.short	0x0380
        /*00a2*/ 	.short	0x0028


	//----- nvinfo : EIATTR_SW_WAR
	.align		4
.L_95:
        /*00a4*/ 	.byte	0x04, 0x36
        /*00a6*/ 	.short	(.L_97 - .L_96)
.L_96:
        /*00a8*/ 	.word	0x00000008
.L_97:


//--------------------- .nv.info._Z27farthestpointsamplingKernelILj1024EEviiiiPKfPfPi --------------------------
	.section	.nv.info._Z27farthestpointsamplingKernelILj1024EEviiiiPKfPfPi,"",@"SHT_CUDA_INFO"
	.sectionflags	@""
	.align	4


	//----- nvinfo : EIATTR_CUDA_API_VERSION
	.align		4
        /*0000*/ 	.byte	0x04, 0x37
        /*0002*/ 	.short	(.L_99 - .L_98)
.L_98:
        /*0004*/ 	.word	0x00000082


	//----- nvinfo : EIATTR_KPARAM_INFO
	.align		4
.L_99:
        /*0008*/ 	.byte	0x04, 0x17
        /*000a*/ 	.short	(.L_101 - .L_100)
.L_100:
        /*000c*/ 	.word	0x00000000
        /*0010*/ 	.short	0x0006
        /*0012*/ 	.short	0x0020
        /*0014*/ 	.byte	0x00, 0xf5, 0x21, 0x00


	//----- nvinfo : EIATTR_KPARAM_INFO
	.align		4
.L_101:
        /*0018*/ 	.byte	0x04, 0x17
        /*001a*/ 	.short	(.L_103 - .L_102)
.L_102:
        /*001c*/ 	.word	0x00000000
        /*0020*/ 	.short	0x0005
        /*0022*/ 	.short	0x0018
        /*0024*/ 	.byte	0x00, 0xf5, 0x21, 0x00


	//----- nvinfo : EIATTR_KPARAM_INFO
	.align		4
.L_103:
        /*0028*/ 	.byte	0x04, 0x17
        /*002a*/ 	.short	(.L_105 - .L_104)
.L_104:
        /*002c*/ 	.word	0x00000000
        /*0030*/ 	.short	0x0004
        /*0032*/ 	.short	0x0010
        /*0034*/ 	.byte	0x00, 0xf5, 0x21, 0x00


	//----- nvinfo : EIATTR_KPARAM_INFO
	.align		4
.L_105:
        /*0038*/ 	.byte	0x04, 0x17
        /*003a*/ 	.short	(.L_107 - .L_106)
.L_106:
        /*003c*/ 	.word	0x00000000
        /*0040*/ 	.short	0x0003
        /*0042*/ 	.short	0x000c
        /*0044*/ 	.byte	0x00, 0xf0, 0x11, 0x00


	//----- nvinfo : EIATTR_KPARAM_INFO
	.align		4
.L_107:
        /*0048*/ 	.byte	0x04, 0x17
        /*004a*/ 	.short	(.L_109 - .L_108)
.L_108:
        /*004c*/ 	.word	0x00000000
        /*0050*/ 	.short	0x0002
        /*0052*/ 	.short	0x0008
        /*0054*/ 	.byte	0x00, 0xf0, 0x11, 0x00


	//----- nvinfo : EIATTR_KPARAM_INFO
	.align		4
.L_109:
        /*0058*/ 	.byte	0x04, 0x17
        /*005a*/ 	.short	(.L_111 - .L_110)
.L_110:
        /*005c*/ 	.word	0x00000000
        /*0060*/ 	.short	0x0001
        /*0062*/ 	.short	0x0004
        /*0064*/ 	.byte	0x00, 0xf0, 0x11, 0x00


	//----- nvinfo : EIATTR_KPARAM_INFO
	.align		4
.L_111:
        /*0068*/ 	.byte	0x04, 0x17
        /*006a*/ 	.short	(.L_113 - .L_112)
.L_112:
        /*006c*/ 	.word	0x00000000
        /*0070*/ 	.short	0x0000
        /*0072*/ 	.short	0x0000
        /*0074*/ 	.byte	0x00, 0xf0, 0x11, 0x00


	//----- nvinfo : EIATTR_SPARSE_MMA_MASK
	.align		4
.L_113:
        /*0078*/ 	.byte	0x03, 0x50
        /*007a*/ 	.short	0x0000


	//----- nvinfo : EIATTR_MAXREG_COUNT
	.align		4
        /*007c*/ 	.byte	0x03, 0x1b
        /*007e*/ 	.short	0x00ff


	//----- nvinfo : EIATTR_NUM_BARRIERS
	.align		4
        /*0080*/ 	.byte	0x02, 0x4c
        /*0082*/ 	.byte	0x01
	.zero		1


	//----- nvinfo : EIATTR_MERCURY_ISA_VERSION
	.align		4
        /*0084*/ 	.byte	0x03, 0x5f
        /*0086*/ 	.short	0x0101


	//----- nvinfo : EIATTR_VRC_CTA_INIT_COUNT
	.align		4
        /*0088*/ 	.byte	0x02, 0x4a
	.zero		1
	.zero		1


	//----- nvinfo : EIATTR_EXIT_INSTR_OFFSETS
	.align		4
        /*008c*/ 	.byte	0x04, 0x1c
        /*008e*/ 	.short	(.L_115 - .L_114)


	//   ....[0]....
.L_114:
        /*0090*/ 	.word	0x00000030


	//   ....[1]....
        /*0094*/ 	.word	0x00000070


	//   ....[2]....
        /*0098*/ 	.word	0x00001060


	//----- nvinfo : EIATTR_CRS_STACK_SIZE
	.align		4
.L_115:
        /*009c*/ 	.byte	0x04, 0x1e
        /*009e*/ 	.short	(.L_117 - .L_116)
.L_116:
        /*00a0*/ 	.word	0x00000000


	//----- nvinfo : EIATTR_CBANK_PARAM_SIZE
	.align		4
.L_117:
        /*00a4*/ 	.byte	0x03, 0x19
        /*00a6*/ 	.short	0x0028


	//----- nvinfo : EIATTR_PARAM_CBANK
	.align		4
        /*00a8*/ 	.byte	0x04, 0x0a
        /*00aa*/ 	.short	(.L_119 - .L_118)
	.align		4
.L_118:
        /*00ac*/ 	.word	index@(.nv.constant0._Z27farthestpointsamplingKernelILj1024EEviiiiPKfPfPi)
        /*00b0*/ 	.short	0x0380
        /*00b2*/ 	.short	0x0028


	//----- nvinfo : EIATTR_SW_WAR
	.align		4
.L_119:
        /*00b4*/ 	.byte	0x04, 0x36
        /*00b6*/ 	.short	(.L_121 - .L_120)
.L_120:
        /*00b8*/ 	.word	0x00000008
.L_121:


//--------------------- .nv.info._Z18GatherByMaskKerneliiiiPKfS0_Pf --------------------------
	.section	.nv.info._Z18GatherByMaskKerneliiiiPKfS0_Pf,"",@"SHT_CUDA_INFO"
	.sectionflags	@""
	.align	4


	//----- nvinfo : EIATTR_CUDA_API_VERSION
	.align		4
        /*0000*/ 	.byte	0x04, 0x37
        /*0002*/ 	.short	(.L_123 - .L_122)
.L_122:
        /*0004*/ 	.word	0x00000082


	//----- nvinfo : EIATTR_KPARAM_INFO
	.align		4
.L_123:
        /*0008*/ 	.byte	0x04, 0x17
        /*000a*/ 	.short	(.L_125 - .L_124)
.L_124:
        /*000c*/ 	.word	0x00000000
        /*0010*/ 	.short	0x0006
        /*0012*/ 	.short	0x0020
        /*0014*/ 	.byte	0x00, 0xf5, 0x21, 0x00


	//----- nvinfo : EIATTR_KPARAM_INFO
	.align		4
.L_125:
        /*0018*/ 	.byte	0x04, 0x17
        /*001a*/ 	.short	(.L_127 - .L_126)
.L_126:
        /*001c*/ 	.word	0x00000000
        /*0020*/ 	.short	0x0005
        /*0022*/ 	.short	0x0018
        /*0024*/ 	.byte	0x00, 0xf5, 0x21, 0x00


	//----- nvinfo : EIATTR_KPARAM_INFO
	.align		4
.L_127:
        /*0028*/ 	.byte	0x04, 0x17
        /*002a*/ 	.short	(.L_129 - .L_128)
.L_128:
        /*002c*/ 	.word	0x00000000
        /*0030*/ 	.short	0x0004
        /*0032*/ 	.short	0x0010
        /*0034*/ 	.byte	0x00, 0xf5, 0x21, 0x00


	//----- nvinfo : EIATTR_KPARAM_INFO
	.align		4
.L_129:
        /*0038*/ 	.byte	0x04, 0x17
        /*003a*/ 	.short	(.L_131 - .L_130)
.L_130:
        /*003c*/ 	.word	0x00000000
        /*0040*/ 	.short	0x0003
        /*0042*/ 	.short	0x000c
        /*0044*/ 	.byte	0x00, 0xf0, 0x11, 0x00


	//----- nvinfo : EIATTR_KPARAM_INFO
	.align		4
.L_131:
        /*0048*/ 	.byte	0x04, 0x17
        /*004a*/ 	.short	(.L_133 - .L_132)
.L_132:
        /*004c*/ 	.word	0x00000000
        /*0050*/ 	.short	0x0002
        /*0052*/ 	.short	0x0008
        /*0054*/ 	.byte	0x00, 0xf0, 0x11, 0x00


	//----- nvinfo : EIATTR_KPARAM_INFO
	.align		4
.L_133:
        /*0058*/ 	.byte	0x04, 0x17
        /*005a*/ 	.short	(.L_135 - .L_134)
.L_134:
        /*005c*/ 	.word	0x00000000
        /*0060*/ 	.short	0x0001
        /*0062*/ 	.short	0x0004
        /*0064*/ 	.byte	0x00, 0xf0, 0x11, 0x00


	//----- nvinfo : EIATTR_KPARAM_INFO
	.align		4
.L_135:
        /*0068*/ 	.byte	0x04, 0x17
        /*006a*/ 	.short	(.L_137 - .L_136)
.L_136:
        /*006c*/ 	.word	0x00000000
        /*0070*/ 	.short	0x0000
        /*0072*/ 	.short	0x0000
        /*0074*/ 	.byte	0x00, 0xf0, 0x11, 0x00


	//----- nvinfo : EIATTR_SPARSE_MMA_MASK
	.align		4
.L_137:
        /*0078*/ 	.byte	0x03, 0x50
        /*007a*/ 	.short	0x0000


	//----- nvinfo : EIATTR_MAXREG_COUNT
	.align		4
        /*007c*/ 	.byte	0x03, 0x1b
        /*007e*/ 	.short	0x00ff


	//----- nvinfo : EIATTR_NUM_BARRIERS
	.align		4
        /*0080*/ 	.byte	0x02, 0x4c
        /*0082*/ 	.byte	0x01
	.zero		1


	//----- nvinfo : EIATTR_MERCURY_ISA_VERSION
	.align		4
        /*0084*/ 	.byte	0x03, 0x5f
        /*0086*/ 	.short	0x0101


	//----- nvinfo : EIATTR_VRC_CTA_INIT_COUNT
	.align		4
        /*0088*/ 	.byte	0x02, 0x4a
	.zero		1
	.zero		1


	//----- nvinfo : EIATTR_EXIT_INSTR_OFFSETS
	.align		4
        /*008c*/ 	.byte	0x04, 0x1c
        /*008e*/ 	.short	(.L_139 - .L_138)


	//   ....[0]....
.L_138:
        /*0090*/ 	.word	0x00000040


	//   ....[1]....
        /*0094*/ 	.word	0x000006c0


	//----- nvinfo : EIATTR_CRS_STACK_SIZE
	.align		4
.L_139:
        /*0098*/ 	.byte	0x04, 0x1e
        /*009a*/ 	.short	(.L_141 - .L_140)
.L_140:
        /*009c*/ 	.word	0x00000000


	//----- nvinfo : EIATTR_CBANK_PARAM_SIZE
	.align		4
.L_141:
        /*00a0*/ 	.byte	0x03, 0x19
        /*00a2*/ 	.short	0x0028


	//----- nvinfo : EIATTR_PARAM_CBANK
	.align		4
        /*00a4*/ 	.byte	0x04, 0x0a
        /*00a6*/ 	.short	(.L_143 - .L_142)
	.align		4
.L_142:
        /*00a8*/ 	.word	index@(.nv.constant0._Z18GatherByMaskKerneliiiiPKfS0_Pf)
        /*00ac*/ 	.short	0x0380
        /*00ae*/ 	.short	0x0028


	//----- nvinfo : EIATTR_SW_WAR
	.align		4
.L_143:
        /*00b0*/ 	.byte	0x04, 0x36
        /*00b2*/ 	.short	(.L_145 - .L_144)
.L_144:
        /*00b4*/ 	.word	0x00000008
.L_145:


//--------------------- .nv.info._Z21scatteraddpointKerneliiiiPKfPKiPf --------------------------
	.section	.nv.info._Z21scatteraddpointKerneliiiiPKfPKiPf,"",@"SHT_CUDA_INFO"
	.sectionflags	@""
	.align	4


	//----- nvinfo : EIATTR_CUDA_API_VERSION
	.align		4
        /*0000*/ 	.byte	0x04, 0x37
        /*0002*/ 	.short	(.L_147 - .L_146)
.L_146:
        /*0004*/ 	.word	0x00000082


	//----- nvinfo : EIATTR_KPARAM_INFO
	.align		4
.L_147:
        /*0008*/ 	.byte	0x04, 0x17
        /*000a*/ 	.short	(.L_149 - .L_148)
.L_148:
        /*000c*/ 	.word	0x00000000
        /*0010*/ 	.short	0x0006
        /*0012*/ 	.short	0x0020
        /*0014*/ 	.byte	0x00, 0xf5, 0x21, 0x00


	//----- nvinfo : EIATTR_KPARAM_INFO
	.align		4
.L_149:
        /*0018*/ 	.byte	0x04, 0x17
        /*001a*/ 	.short	(.L_151 - .L_150)
.L_150:
        /*001c*/ 	.word	0x00000000
        /*0020*/ 	.short	0x0005
        /*0022*/ 	.short	0x0018
        /*0024*/ 	.byte	0x00, 0xf5, 0x21, 0x00


	//----- nvinfo : EIATTR_KPARAM_INFO
	.align		4
.L_151:
        /*0028*/ 	.byte	0x04, 0x17
        /*002a*/ 	.short	(.L_153 - .L_152)
.L_152:
        /*002c*/ 	.word	0x00000000
        /*0030*/ 	.short	0x0004
        /*0032*/ 	.short	0x0010
        /*0034*/ 	.byte	0x00, 0xf5, 0x21, 0x00


	//----- nvinfo : EIATTR_KPARAM_INFO
	.align		4
.L_153:
        /*0038*/ 	.byte	0x04, 0x17
        /*003a*/ 	.short	(.L_155 - .L_154)
.L_154:
        /*003c*/ 	.word	0x00000000
        /*0040*/ 	.short	0x0003
        /*0042*/ 	.short	0x000c
        /*0044*/ 	.byte	0x00, 0xf0, 0x11, 0x00


	//----- nvinfo : EIATTR_KPARAM_INFO
	.align		4
.L_155:
        /*0048*/ 	.byte	0x04, 0x17
        /*004a*/ 	.short	(.L_157 - .L_156)
.L_156:
        /*004c*/ 	.word	0x00000000
        /*0050*/ 	.short	0x0002
        /*0052*/ 	.short	0x0008
        /*0054*/ 	.byte	0x00, 0xf0, 0x11, 0x00


	//----- nvinfo : EIATTR_KPARAM_INFO
	.align		4
.L_157:
        /*0058*/ 	.byte	0x04, 0x17
        /*005a*/ 	.short	(.L_159 - .L_158)
.L_158:
        /*005c*/ 	.word	0x00000000
        /*0060*/ 	.short	0x0001
        /*0062*/ 	.short	0x0004
        /*0064*/ 	.byte	0x00, 0xf0, 0x11, 0x00


	//----- nvinfo : EIATTR_KPARAM_INFO
	.align		4
.L_159:
        /*0068*/ 	.byte	0x04, 0x17
        /*006a*/ 	.short	(.L_161 - .L_160)
.L_160:
        /*006c*/ 	.word	0x00000000
        /*0070*/ 	.short	0x0000
        /*0072*/ 	.short	0x0000
        /*0074*/ 	.byte	0x00, 0xf0, 0x11, 0x00


	//----- nvinfo : EIATTR_SPARSE_MMA_MASK
	.align		4
.L_161:
        /*0078*/ 	.byte	0x03, 0x50
        /*007a*/ 	.short	0x0000


	//----- nvinfo : EIATTR_MAXREG_COUNT
	.align		4
        /*007c*/ 	.byte	0x03, 0x1b
        /*007e*/ 	.short	0x00ff


	//----- nvinfo : EIATTR_MERCURY_ISA_VERSION
	.align		4
        /*0080*/ 	.byte	0x03, 0x5f
        /*0082*/ 	.short	0x0101


	//----- nvinfo : EIATTR_VRC_CTA_INIT_COUNT
	.align		4
        /*0084*/ 	.byte	0x02, 0x4a
	.zero		1
	.zero		1


	//----- nvinfo : EIATTR_EXIT_INSTR_OFFSETS
	.align		4
        /*0088*/ 	.byte	0x04, 0x1c
        /*008a*/ 	.short	(.L_163 - .L_162)


	//   ....[0]....
.L_162:
        /*008c*/ 	.word	0x000000a0


	//   ....[1]....
        /*0090*/ 	.word	0x00000510


	//----- nvinfo : EIATTR_CRS_STACK_SIZE
	.align		4
.L_163:
        /*0094*/ 	.byte	0x04, 0x1e
        /*0096*/ 	.short	(.L_165 - .L_164)
.L_164:
        /*0098*/ 	.word	0x00000000


	//----- nvinfo : EIATTR_CBANK_PARAM_SIZE
	.align		4
.L_165:
        /*009c*/ 	.byte	0x03, 0x19
        /*009e*/ 	.short	0x0028


	//----- nvinfo : EIATTR_PARAM_CBANK
	.align		4
        /*00a0*/ 	.byte	0x04, 0x0a
        /*00a2*/ 	.short	(.L_167 - .L_166)
	.align		4
.L_166:
        /*00a4*/ 	.word	index@(.nv.constant0._Z21scatteraddpointKerneliiiiPKfPKiPf)
        /*00a8*/ 	.short	0x0380
        /*00aa*/ 	.short	0x0028


	//----- nvinfo : EIATTR_SW_WAR
	.align		4
.L_167:
        /*00ac*/ 	.byte	0x04, 0x36
        /*00ae*/ 	.short	(.L_169 - .L_168)
.L_168:
        /*00b0*/ 	.word	0x00000008
.L_169:


//--------------------- .nv.info._Z17gatherpointKerneliiiiPKfPKiPf --------------------------
	.section	.nv.info._Z17gatherpointKerneliiiiPKfPKiPf,"",@"SHT_CUDA_INFO"
	.sectionflags	@""
	.align	4


	//----- nvinfo : EIATTR_CUDA_API_VERSION
	.align		4
        /*0000*/ 	.byte	0x04, 0x37
        /*0002*/ 	.short	(.L_171 - .L_170)
.L_170:
        /*0004*/ 	.word	0x00000082


	//----- nvinfo : EIATTR_KPARAM_INFO
	.align		4
.L_171:
        /*0008*/ 	.byte	0x04, 0x17
        /*000a*/ 	.short	(.L_173 - .L_172)
.L_172:
        /*000c*/ 	.word	0x00000000
        /*0010*/ 	.short	0x0006
        /*0012*/ 	.short	0x0020
        /*0014*/ 	.byte	0x00, 0xf5, 0x21, 0x00


	//----- nvinfo : EIATTR_KPARAM_INFO
	.align		4
.L_173:
        /*0018*/ 	.byte	0x04, 0x17
        /*001a*/ 	.short	(.L_175 - .L_174)
.L_174:
        /*001c*/ 	.word	0x00000000
        /*0020*/ 	.short	0x0005
        /*0022*/ 	.short	0x0018
        /*0024*/ 	.byte	0x00, 0xf5, 0x21, 0x00


	//----- nvinfo : EIATTR_KPARAM_INFO
	.align		4
.L_175:
        /*0028*/ 	.byte	0x04, 0x17
        /*002a*/ 	.short	(.L_177 - .L_176)
.L_176:
        /*002c*/ 	.word	0x00000000
        /*0030*/ 	.short	0x0004
        /*0032*/ 	.short	0x0010
        /*0034*/ 	.byte	0x00, 0xf5, 0x21, 0x00


	//----- nvinfo : EIATTR_KPARAM_INFO
	.align		4
.L_177:
        /*0038*/ 	.byte	0x04, 0x17
        /*003a*/ 	.short	(.L_179 - .L_178)
.L_178:
        /*003c*/ 	.word	0x00000000
        /*0040*/ 	.short	0x0003
        /*0042*/ 	.short	0x000c
        /*0044*/ 	.byte	0x00, 0xf0, 0x11, 0x00


	//----- nvinfo : EIATTR_KPARAM_INFO
	.align		4
.L_179:
        /*0048*/ 	.byte	0x04, 0x17
        /*004a*/ 	.short	(.L_181 - .L_180)
.L_180:
        /*004c*/ 	.word	0x00000000
        /*0050*/ 	.short	0x0002
        /*0052*/ 	.short	0x0008
        /*0054*/ 	.byte	0x00, 0xf0, 0x11, 0x00


	//----- nvinfo : EIATTR_KPARAM_INFO
	.align		4
.L_181:
        /*0058*/ 	.byte	0x04, 0x17
        /*005a*/ 	.short	(.L_183 - .L_182)
.L_182:
        /*005c*/ 	.word	0x00000000
        /*0060*/ 	.short	0x0001
        /*0062*/ 	.short	0x0004
        /*0064*/ 	.byte	0x00, 0xf0, 0x11, 0x00


	//----- nvinfo : EIATTR_KPARAM_INFO
	.align		4
.L_183:
        /*0068*/ 	.byte	0x04, 0x17
        /*006a*/ 	.short	(.L_185 - .L_184)
.L_184:
        /*006c*/ 	.word	0x00000000
        /*0070*/ 	.short	0x0000
        /*0072*/ 	.short	0x0000
        /*0074*/ 	.byte	0x00, 0xf0, 0x11, 0x00


	//----- nvinfo : EIATTR_SPARSE_MMA_MASK
	.align		4
.L_185:
        /*0078*/ 	.byte	0x03, 0x50
        /*007a*/ 	.short	0x0000


	//----- nvinfo : EIATTR_MAXREG_COUNT
	.align		4
        /*007c*/ 	.byte	0x03, 0x1b
        /*007e*/ 	.short	0x00ff


	//----- nvinfo : EIATTR_MERCURY_ISA_VERSION
	.align		4
        /*0080*/ 	.byte	0x03, 0x5f
        /*0082*/ 	.short	0x0101


	//----- nvinfo : EIATTR_VRC_CTA_INIT_COUNT
	.align		4
        /*0084*/ 	.byte	0x02, 0x4a
	.zero		1
	.zero		1


	//----- nvinfo : EIATTR_EXIT_INSTR_OFFSETS
	.align		4
        /*0088*/ 	.byte	0x04, 0x1c
        /*008a*/ 	.short	(.L_187 - .L_186)


	//   ....[0]....
.L_186:
        /*008c*/ 	.word	0x000000a0


	//   ....[1]....
        /*0090*/ 	.word	0x00000520


	//----- nvinfo : EIATTR_CRS_STACK_SIZE
	.align		4
.L_187:
        /*0094*/ 	.byte	0x04, 0x1e
        /*0096*/ 	.short	(.L_189 - .L_188)
.L_188:
        /*0098*/ 	.word	0x00000000


	//----- nvinfo : EIATTR_CBANK_PARAM_SIZE
	.align		4
.L_189:
        /*009c*/ 	.byte	0x03, 0x19
        /*009e*/ 	.short	0x0028


	//----- nvinfo : EIATTR_PARAM_CBANK
	.align		4
        /*00a0*/ 	.byte	0x04, 0x0a
        /*00a2*/ 	.short	(.L_191 - .L_190)
	.align		4
.L_190:
        /*00a4*/ 	.word	index@(.nv.constant0._Z17gatherpointKerneliiiiPKfPKiPf)
        /*00a8*/ 	.short	0x0380
        /*00aa*/ 	.short	0x0028


	//----- nvinfo : EIATTR_SW_WAR
	.align		4
.L_191:
        /*00ac*/ 	.byte	0x04, 0x36
        /*00ae*/ 	.short	(.L_193 - .L_192)
.L_192:
        /*00b0*/ 	.word	0x00000008
.L_193:


//--------------------- .nv.info._Z18binarysearchKerneliiiPKfS0_Pi --------------------------
	.section	.nv.info._Z18binarysearchKerneliiiPKfS0_Pi,"",@"SHT_CUDA_INFO"
	.sectionflags	@""
	.align	4


	//----- nvinfo : EIATTR_CUDA_API_VERSION
	.align		4
        /*0000*/ 	.byte	0x04, 0x37
        /*0002*/ 	.short	(.L_195 - .L_194)
.L_194:
        /*0004*/ 	.word	0x00000082


	//----- nvinfo : EIATTR_KPARAM_INFO
	.align		4
.L_195:
        /*0008*/ 	.byte	0x04, 0x17
        /*000a*/ 	.short	(.L_197 - .L_196)
.L_196:
        /*000c*/ 	.word	0x00000000
        /*0010*/ 	.short	0x0005
        /*0012*/ 	.short	0x0020
        /*0014*/ 	.byte	0x00, 0xf5, 0x21, 0x00


	//----- nvinfo : EIATTR_KPARAM_INFO
	.align		4
.L_197:
        /*0018*/ 	.byte	0x04, 0x17
        /*001a*/ 	.short	(.L_199 - .L_198)
.L_198:
        /*001c*/ 	.word	0x00000000
        /*0020*/ 	.short	0x0004
        /*0022*/ 	.short	0x0018
        /*0024*/ 	.byte	0x00, 0xf5, 0x21, 0x00


	//----- nvinfo : EIATTR_KPARAM_INFO
	.align		4
.L_199:
        /*0028*/ 	.byte	0x04, 0x17
        /*002a*/ 	.short	(.L_201 - .L_200)
.L_200:
        /*002c*/ 	.word	0x00000000
        /*0030*/ 	.short	0x0003
        /*0032*/ 	.short	0x0010
        /*0034*/ 	.byte	0x00, 0xf5, 0x21, 0x00


	//----- nvinfo : EIATTR_KPARAM_INFO
	.align		4
.L_201:
        /*0038*/ 	.byte	0x04, 0x17
        /*003a*/ 	.short	(.L_203 - .L_202)
.L_202:
        /*003c*/ 	.word	0x00000000
        /*0040*/ 	.short	0x0002
        /*0042*/ 	.short	0x0008
        /*0044*/ 	.byte	0x00, 0xf0, 0x11, 0x00


	//----- nvinfo : EIATTR_KPARAM_INFO
	.align		4
.L_203:
        /*0048*/ 	.byte	0x04, 0x17
        /*004a*/ 	.short	(.L_205 - .L_204)
.L_204:
        /*004c*/ 	.word	0x00000000
        /*0050*/ 	.short	0x0001
        /*0052*/ 	.short	0x0004
        /*0054*/ 	.byte	0x00, 0xf0, 0x11, 0x00


	//----- nvinfo : EIATTR_KPARAM_INFO
	.align		4
.L_205:
        /*0058*/ 	.byte	0x04, 0x17
        /*005a*/ 	.short	(.L_207 - .L_206)
.L_206:
        /*005c*/ 	.word	0x00000000
        /*0060*/ 	.short	0x0000
        /*0062*/ 	.short	0x0000
        /*0064*/ 	.byte	0x00, 0xf0, 0x11, 0x00


	//----- nvinfo : EIATTR_SPARSE_MMA_MASK
	.align		4
.L_207:
        /*0068*/ 	.byte	0x03, 0x50
        /*006a*/ 	.short	0x0000


	//----- nvinfo : EIATTR_MAXREG_COUNT
	.align		4
        /*006c*/ 	.byte	0x03, 0x1b
        /*006e*/ 	.short	0x00ff


	//----- nvinfo : EIATTR_MERCURY_ISA_VERSION
	.align		4
        /*0070*/ 	.byte	0x03, 0x5f
        /*0072*/ 	.short	0x0101


	//----- nvinfo : EIATTR_VRC_CTA_INIT_COUNT
	.align		4
        /*0074*/ 	.byte	0x02, 0x4a
	.zero		1
	.zero		1


	//----- nvinfo : EIATTR_EXIT_INSTR_OFFSETS
	.align		4
        /*0078*/ 	.byte	0x04, 0x1c
        /*007a*/ 	.short	(.L_209 - .L_208)


	//   ....[0]....
.L_208:
        /*007c*/ 	.word	0x000000a0


	//   ....[1]....
        /*0080*/ 	.word	0x00000270


	//   ....[2]....
        /*0084*/ 	.word	0x00000570


	//----- nvinfo : EIATTR_CRS_STACK_SIZE
	.align		4
.L_209:
        /*0088*/ 	.byte	0x04, 0x1e
        /*008a*/ 	.short	(.L_211 - .L_210)
.L_210:
        /*008c*/ 	.word	0x00000000


	//----- nvinfo : EIATTR_CBANK_PARAM_SIZE
	.align		4
.L_211:
        /*0090*/ 	.byte	0x03, 0x19
        /*0092*/ 	.short	0x0028


	//----- nvinfo : EIATTR_PARAM_CBANK
	.align		4
        /*0094*/ 	.byte	0x04, 0x0a
        /*0096*/ 	.short	(.L_213 - .L_212)
	.align		4
.L_212:
        /*0098*/ 	.word	index@(.nv.constant0._Z18binarysearchKerneliiiPKfS0_Pi)
        /*009c*/ 	.short	0x0380
        /*009e*/ 	.short	0x0028


	//----- nvinfo : EIATTR_SW_WAR
	.align		4
.L_213:
        /*00a0*/ 	.byte	0x04, 0x36
        /*00a2*/ 	.short	(.L_215 - .L_214)
.L_214:
        /*00a4*/ 	.word	0x00000008
.L_215:


//--------------------- .nv.info._Z12cumsumKerneliiPKfPf --------------------------
	.section	.nv.info._Z12cumsumKerneliiPKfPf,"",@"SHT_CUDA_INFO"
	.sectionflags	@""
	.align	4


	//----- nvinfo : EIATTR_CUDA_API_VERSION
	.align		4
        /*0000*/ 	.byte	0x04, 0x37
        /*0002*/ 	.short	(.L_217 - .L_216)
.L_216:
        /*0004*/ 	.word	0x00000082


	//----- nvinfo : EIATTR_KPARAM_INFO
	.align		4
.L_217:
        /*0008*/ 	.byte	0x04, 0x17
        /*000a*/ 	.short	(.L_219 - .L_218)
.L_218:
        /*000c*/ 	.word	0x00000000
        /*0010*/ 	.short	0x0003
        /*0012*/ 	.short	0x0010
        /*0014*/ 	.byte	0x00, 0xf5, 0x21, 0x00


	//----- nvinfo : EIATTR_KPARAM_INFO
	.align		4
.L_219:
        /*0018*/ 	.byte	0x04, 0x17
        /*001a*/ 	.short	(.L_221 - .L_220)
.L_220:
        /*001c*/ 	.word	0x00000000
        /*0020*/ 	.short	0x0002
        /*0022*/ 	.short	0x0008
        /*0024*/ 	.byte	0x00, 0xf5, 0x21, 0x00


	//----- nvinfo : EIATTR_KPARAM_INFO
	.align		4
.L_221:
        /*0028*/ 	.byte	0x04, 0x17
        /*002a*/ 	.short	(.L_223 - .L_222)
.L_222:
        /*002c*/ 	.word	0x00000000
        /*0030*/ 	.short	0x0001
        /*0032*/ 	.short	0x0004
        /*0034*/ 	.byte	0x00, 0xf0, 0x11, 0x00


	//----- nvinfo : EIATTR_KPARAM_INFO
	.align		4
.L_223:
        /*0038*/ 	.byte	0x04, 0x17
        /*003a*/ 	.short	(.L_225 - .L_224)
.L_224:
        /*003c*/ 	.word	0x00000000
        /*0040*/ 	.short	0x0000
        /*0042*/ 	.short	0x0000
        /*0044*/ 	.byte	0x00, 0xf0, 0x11, 0x00


	//----- nvinfo : EIATTR_SPARSE_MMA_MASK
	.align		4
.L_225:
        /*0048*/ 	.byte	0x03, 0x50
        /*004a*/ 	.short	0x0000


	//----- nvinfo : EIATTR_MAXREG_COUNT
	.align		4
        /*004c*/ 	.byte	0x03, 0x1b
        /*004e*/ 	.short	0x00ff


	//----- nvinfo : EIATTR_NUM_BARRIERS
	.align		4
        /*0050*/ 	.byte	0x02, 0x4c
        /*0052*/ 	.byte	0x01
	.zero		1


	//----- nvinfo : EIATTR_MERCURY_ISA_VERSION
	.align		4
        /*0054*/ 	.byte	0x03, 0x5f
        /*0056*/ 	.short	0x0101


	//----- nvinfo : EIATTR_VRC_CTA_INIT_COUNT
	.align		4
        /*0058*/ 	.byte	0x02, 0x4a
	.zero		1
	.zero		1


	//----- nvinfo : EIATTR_EXIT_INSTR_OFFSETS
	.align		4
        /*005c*/ 	.byte	0x04, 0x1c
        /*005e*/ 	.short	(.L_227 - .L_226)


	//   ....[0]....
.L_226:
        /*0060*/ 	.word	0x00000040


	//   ....[1]....
        /*0064*/ 	.word	0x00001690


	//----- nvinfo : EIATTR_CRS_STACK_SIZE
	.align		4
.L_227:
        /*0068*/ 	.byte	0x04, 0x1e
        /*006a*/ 	.short	(.L_229 - .L_228)
.L_228:
        /*006c*/ 	.word	0x00000000


	//----- nvinfo : EIATTR_CBANK_PARAM_SIZE
	.align		4
.L_229:
        /*0070*/ 	.byte	0x03, 0x19
        /*0072*/ 	.short	0x0018


	//----- nvinfo : EIATTR_PARAM_CBANK
	.align		4
        /*0074*/ 	.byte	0x04, 0x0a
        /*0076*/ 	.short	(.L_231 - .L_230)
	.align		4
.L_230:
        /*0078*/ 	.word	index@(.nv.constant0._Z12cumsumKerneliiPKfPf)
        /*007c*/ 	.short	0x0380
        /*007e*/ 	.short	0x0018


	//----- nvinfo : EIATTR_SW_WAR
	.align		4
.L_231:
        /*0080*/ 	.byte	0x04, 0x36
        /*0082*/ 	.short	(.L_233 - .L_232)
.L_232:
        /*0084*/ 	.word	0x00000008
.L_233:


//--------------------- .nv.callgraph             --------------------------
	.section	.nv.callgraph,"",@"SHT_CUDA_CALLGRAPH"
	.align	4
	.sectionentsize	8
	.align		4
        /*0000*/ 	.word	0x00000000
	.align		4
        /*0004*/ 	.word	0xffffffff
	.align		4
        /*0008*/ 	.word	0x00000000
	.align		4
        /*000c*/ 	.word	0xfffffffe
	.align		4
        /*0010*/ 	.word	0x00000000
	.align		4
        /*0014*/ 	.word	0xfffffffd
	.align		4
        /*0018*/ 	.word	0x00000000
	.align		4
        /*001c*/ 	.word	0xfffffffc


//--------------------- .text._Z37farthestpointsamplingwithpreidxKernelILj1024EEviiiiiPKfPKiPfPi --------------------------
	.section	.text._Z37farthestpointsamplingwithpreidxKernelILj1024EEviiiiiPKfPKiPfPi,"ax",@progbits
	.align	128
        .global         _Z37farthestpointsamplingwithpreidxKernelILj1024EEviiiiiPKfPKiPfPi
        .type           _Z37farthestpointsamplingwithpreidxKernelILj1024EEviiiiiPKfPKiPfPi,@function
        .size           _Z37farthestpointsamplingwithpreidxKernelILj1024EEviiiiiPKfPKiPfPi,(.L_x_142 - _Z37farthestpointsamplingwithpreidxKernelILj1024EEviiiiiPKfPKiPfPi)
        .other          _Z37farthestpointsamplingwithpreidxKernelILj1024EEviiiiiPKfPKiPfPi,@"STO_CUDA_ENTRY STV_DEFAULT"
_Z37farthestpointsamplingwithpreidxKernelILj1024EEviiiiiPKfPKiPfPi:
.text._Z37farthestpointsamplingwithpreidxKernelILj1024EEviiiiiPKfPKiPfPi:
[----:B------:R-:W-:Y:S08]  /*0000*/  LDC R1, c[0x0][0x37c] ;  /* 0x0000df00ff017b82 */ /* 0x000ff00000000800 */
[----:B------:R-:W0:Y:S02]  /*0010*/  LDC R0, c[0x0][0x38c] ;  /* 0x0000e300ff007b82 */ /* 0x000e240000000800 */
[----:B0-----:R-:W-:-:S13]  /*0020*/  ISETP.GE.AND P0, PT, R0, 0x1, PT ;  /* 0x000000010000780c */ /* 0x001fda0003f06270 */
[----:B------:R-:W-:Y:S05]  /*0030*/  @!P0 EXIT ;  /* 0x000000000000894d */ /* 0x000fea0003800000 */
[----:B------:R-:W0:Y:S08]  /*0040*/  S2UR UR5, SR_CTAID.X ;  /* 0x00000000000579c3 */ /* 0x000e300000002500 */
[----:B------:R-:W0:Y:S02]  /*0050*/  LDC R0, c[0x0][0x380] ;  /* 0x0000e000ff007b82 */ /* 0x000e240000000800 */
[----:B0-----:R-:W-:-:S13]  /*0060*/  ISETP.LE.AND P0, PT, R0, UR5, PT ;  /* 0x0000000500007c0c */ /* 0x001fda000bf03270 */
[----:B------:R-:W-:Y:S05]  /*0070*/  @P0 EXIT ;  /* 0x000000000000094d */ /* 0x000fea0003800000 */
[----:B------:R-:W0:Y:S01]  /*0080*/  LDC R0, c[0x0][0x384] ;  /* 0x0000e100ff007b82 */ /* 0x000e220000000800 */
[----:B------:R-:W1:Y:S01]  /*0090*/  LDCU UR4, c[0x0][0x388] ;  /* 0x00007100ff0477ac */ /* 0x000e620008000800 */
[----:B------:R-:W2:Y:S01]  /*00a0*/  LDCU UR28, c[0x0][0x360] ;  /* 0x00006c00ff1c77ac */ /* 0x000ea20008000800 */
[----:B------:R-:W3:Y:S01]  /*00b0*/  LDCU.64 UR20, c[0x0][0x358] ;  /* 0x00006b00ff1477ac */ /* 0x000ee20008000a00 */
[----:B------:R-:W-:Y:S01]  /*00c0*/  UMOV UR18, UR5 ;  /* 0x0000000500127c82 */ /* 0x000fe20008000000 */
[----:B------:R-:W-:Y:S01]  /*00d0*/  UMOV UR17, UR5 ;  /* 0x0000000500117c82 */ /* 0x000fe20008000000 */
[----:B------:R-:W-:Y:S01]  /*00e0*/  UMOV UR16, UR5 ;  /* 0x0000000500107c82 */ /* 0x000fe20008000000 */
[----:B------:R-:W-:Y:S01]  /*00f0*/  UMOV UR15, UR5 ;  /* 0x00000005000f7c82 */ /* 0x000fe20008000000 */
[----:B------:R-:W-:Y:S01]  /*0100*/  UMOV UR14, UR5 ;  /* 0x00000005000e7c82 */ /* 0x000fe20008000000 */
[----:B------:R-:W-:Y:S01]  /*0110*/  UMOV UR13, UR5 ;  /* 0x00000005000d7c82 */ /* 0x000fe20008000000 */
[----:B-1----:R-:W-:-:S02]  /*0120*/  ULOP3.LUT UR22, UR4, 0x7, URZ, 0xc0, !UPT ;  /* 0x0000000704167892 */ /* 0x002fc4000f8ec0ff */
[----:B------:R-:W-:Y:S02]  /*0130*/  ULOP3.LUT UR24, UR4, 0x3, URZ, 0xc0, !UPT ;  /* 0x0000000304187892 */ /* 0x000fe4000f8ec0ff */
[----:B------:R-:W-:Y:S02]  /*0140*/  ULOP3.LUT UR26, UR4, 0x7ffffff8, URZ, 0xc0, !UPT ;  /* 0x7ffffff8041a7892 */ /* 0x000fe4000f8ec0ff */
[----:B0-----:R-:W-:Y:S01]  /*0150*/  IMAD R0, R0, UR4, RZ ;  /* 0x0000000400007c24 */ /* 0x001fe2000f8e02ff */
[----:B------:R-:W-:Y:S02]  /*0160*/  ULOP3.LUT UR27, UR4, 0x1, URZ, 0xc0, !UPT ;  /* 0x00000001041b7892 */ /* 0x000fe4000f8ec0ff */
[----:B------:R-:W-:Y:S02]  /*0170*/  UIADD3 UR23, UPT, UPT, UR22, -0x1, URZ ;  /* 0xffffffff16177890 */ /* 0x000fe4000fffe0ff */
[----:B------:R-:W-:Y:S01]  /*0180*/  UIADD3 UR25, UPT, UPT, UR24, -0x1, URZ ;  /* 0xffffffff18197890 */ /* 0x000fe2000fffe0ff */
[----:B------:R-:W-:Y:S01]  /*0190*/  UMOV UR12, UR5 ;  /* 0x00000005000c7c82 */ /* 0x000fe20008000000 */
[----:B------:R-:W-:Y:S01]  /*01a0*/  UMOV UR11, UR5 ;  /* 0x00000005000b7c82 */ /* 0x000fe20008000000 */
[----:B------:R-:W-:Y:S01]  /*01b0*/  UMOV UR10, UR5 ;  /* 0x00000005000a7c82 */ /* 0x000fe20008000000 */
[----:B--23--:R-:W-:-:S08]  /*01c0*/  UMOV UR9, UR5 ;  /* 0x0000000500097c82 */ /* 0x00cfd00008000000 */
.L_x_41:
[----:B------:R-:W0:Y:S01]  /*01d0*/  S2R R2, SR_TID.X ;  /* 0x0000000000027919 */ /* 0x000e220000002100 */
[----:B------:R-:W1:Y:S01]  /*01e0*/  LDCU UR4, c[0x0][0x384] ;  /* 0x00007080ff0477ac */ /* 0x000e620008000800 */
[----:B------:R-:W-:Y:S01]  /*01f0*/  BSSY.RECONVERGENT B0, `(.L_x_0) ;  /* 0x00000c7000007945 */ /* 0x000fe20003800200 */
[----:B-1----:R-:W-:-:S05]  /*0200*/  IMAD.U32 R3, RZ, RZ, UR4 ;  /* 0x00000004ff037e24 */ /* 0x002fca000f8e00ff */
[----:B0-----:R-:W-:-:S13]  /*0210*/  ISETP.GE.AND P0, PT, R2, R3, PT ;  /* 0x000000030200720c */ /* 0x001fda0003f06270 */
[----:B------:R-:W-:Y:S05]  /*0220*/  @P0 BRA `(.L_x_1) ;  /* 0x0000000c000c0947 */ /* 0x000fea0003800000 */
[----:B------:R-:W0:Y:S01]  /*0230*/  LDC.64 R6, c[0x0][0x3a8] ;  /* 0x0000ea00ff067b82 */ /* 0x000e220000000a00 */
[----:B------:R-:W-:Y:S01]  /*0240*/  BSSY.RECONVERGENT B1, `(.L_x_2) ;  /* 0x0000009000017945 */ /* 0x000fe20003800200 */
[----:B------:R-:W-:Y:S01]  /*0250*/  IMAD.MOV.U32 R8, RZ, RZ, R2 ;  /* 0x000000ffff087224 */ /* 0x000fe200078e0002 */
[----:B------:R-:W-:-:S07]  /*0260*/  MOV R9, 0x7e967699 ;  /* 0x7e96769900097802 */ /* 0x000fce0000000f00 */
.L_x_3:
[----:B-1----:R-:W-:Y:S02]  /*0270*/  IMAD R5, R3, UR9, R8 ;  /* 0x0000000903057c24 */ /* 0x002fe4000f8e0208 */
[----:B------:R-:W-:Y:S02]  /*0280*/  VIADD R8, R8, UR28 ;  /* 0x0000001c08087c36 */ /* 0x000fe40008000000 */
[----:B0-----:R-:W-:-:S03]  /*0290*/  IMAD.WIDE.U32 R4, R5, 0x4, R6 ;  /* 0x0000000405047825 */ /* 0x001fc600078e0006 */
[----:B------:R-:W-:Y:S02]  /*02a0*/  ISETP.GE.AND P0, PT, R8, R3, PT ;  /* 0x000000030800720c */ /* 0x000fe40003f06270 */
[----:B------:R1:W-:Y:S11]  /*02b0*/  STG.E desc[UR20][R4.64], R9 ;  /* 0x0000000904007986 */ /* 0x0003f6000c101914 */
[----:B------:R-:W-:Y:S05]  /*02c0*/  @!P0 BRA `(.L_x_3) ;  /* 0xfffffffc00e88947 */ /* 0x000fea000383ffff */
[----:B------:R-:W-:Y:S05]  /*02d0*/  BSYNC.RECONVERGENT B1 ;  /* 0x0000000000017941 */ /* 0x000fea0003800200 */
.L_x_2:
[----:B------:R-:W0:Y:S02]  /*02e0*/  LDCU UR4, c[0x0][0x390] ;  /* 0x00007200ff0477ac */ /* 0x000e240008000800 */
[----:B0-----:R-:W-:-:S09]  /*02f0*/  UISETP.GT.AND UP0, UPT, UR4, URZ, UPT ;  /* 0x000000ff0400728c */ /* 0x001fd2000bf04270 */
[----:B------:R-:W-:Y:S05]  /*0300*/  BRA.U UP0, `(.L_x_4) ;  /* 0x0000000100207547 */ /* 0x000fea000b800000 */
[----:B------:R-:W-:-:S07]  /*0310*/  MOV R8, R2 ;  /* 0x0000000200087202 */ /* 0x000fce0000000f00 */
.L_x_5:
[----:B01----:R-:W-:Y:S02]  /*0320*/  IMAD R5, R3, UR10, R8 ;  /* 0x0000000a03057c24 */ /* 0x003fe4000f8e0208 */
[----:B------:R-:W-:Y:S02]  /*0330*/  VIADD R8, R8, UR28 ;  /* 0x0000001c08087c36 */ /* 0x000fe40008000000 */
[----:B------:R-:W-:-:S03]  /*0340*/  IMAD.WIDE.U32 R4, R5, 0x4, R6 ;  /* 0x0000000405047825 */ /* 0x000fc600078e0006 */
[----:B------:R-:W-:Y:S02]  /*0350*/  ISETP.GE.AND P0, PT, R8, R3, PT ;  /* 0x000000030800720c */ /* 0x000fe40003f06270 */
[----:B------:R0:W-:Y:S11]  /*0360*/  STG.E desc[UR20][R4.64], R9 ;  /* 0x0000000904007986 */ /* 0x0001f6000c101914 */
[----:B------:R-:W-:Y:S05]  /*0370*/  @!P0 BRA `(.L_x_5) ;  /* 0xfffffffc00e88947 */ /* 0x000fea000383ffff */
[----:B------:R-:W-:Y:S05]  /*0380*/  BRA `(.L_x_1) ;  /* 0x0000000800b47947 */ /* 0x000fea0003800000 */
.L_x_4:
[----:B------:R-:W0:Y:S02]  /*0390*/  LDCU UR4, c[0x0][0x388] ;  /* 0x00007100ff0477ac */ /* 0x000e240008000800 */
[----:B0-----:R-:W-:-:S09]  /*03a0*/  UISETP.GT.AND UP0, UPT, UR4, URZ, UPT ;  /* 0x000000ff0400728c */ /* 0x001fd2000bf04270 */
[----:B------:R-:W-:Y:S05]  /*03b0*/  BRA.U UP0, `(.L_x_6) ;  /* 0x0000000100b07547 */ /* 0x000fea000b800000 */
[----:B------:R-:W-:-:S07]  /*03c0*/  MOV R6, R2 ;  /* 0x0000000200067202 */ /* 0x000fce0000000f00 */
.L_x_11:
[----:B0-----:R-:W0:Y:S01]  /*03d0*/  LDC R8, c[0x0][0x390] ;  /* 0x0000e400ff087b82 */ /* 0x001e220000000800 */
[----:B------:R-:W-:Y:S01]  /*03e0*/  IMAD.MOV.U32 R7, RZ, RZ, 0x7e967699 ;  /* 0x7e967699ff077424 */ /* 0x000fe200078e00ff */
[----:B0-----:R-:W-:-:S13]  /*03f0*/  ISETP.GE.U32.AND P0, PT, R8, 0x4, PT ;  /* 0x000000040800780c */ /* 0x001fda0003f06070 */
[----:B------:R-:W-:Y:S05]  /*0400*/  @!P0 BRA `(.L_x_7) ;  /* 0x0000000000688947 */ /* 0x000fea0003800000 */
[----:B------:R-:W-:Y:S01]  /*0410*/  LOP3.LUT R3, R8, 0x7ffffffc, RZ, 0xc0, !PT ;  /* 0x7ffffffc08037812 */ /* 0x000fe200078ec0ff */
[----:B------:R-:W-:-:S03]  /*0420*/  IMAD.MOV.U32 R7, RZ, RZ, 0x7e967699 ;  /* 0x7e967699ff077424 */ /* 0x000fc600078e00ff */
[----:B------:R-:W-:-:S04]  /*0430*/  IADD3 R3, PT, PT, -R3, RZ, RZ ;  /* 0x000000ff03037210 */ /* 0x000fc80007ffe1ff */
[----:B------:R-:W-:-:S13]  /*0440*/  ISETP.GE.AND P0, PT, R3, RZ, PT ;  /* 0x000000ff0300720c */ /* 0x000fda0003f06270 */
[----:B------:R-:W-:Y:S05]  /*0450*/  @P0 BRA `(.L_x_8) ;  /* 0x0000000000440947 */ /* 0x000fea0003800000 */
[----:B-1----:R-:W-:Y:S02]  /*0460*/  IADD3 R4, PT, PT, -R3, RZ, RZ ;  /* 0x000000ff03047210 */ /* 0x002fe40007ffe1ff */
[----:B------:R-:W-:Y:S02]  /*0470*/  PLOP3.LUT P0, PT, PT, PT, PT, 0x80, 0x8 ;  /* 0x000000000008781c */ /* 0x000fe40003f0f070 */
[----:B------:R-:W-:-:S13]  /*0480*/  ISETP.GT.AND P1, PT, R4, 0xc, PT ;  /* 0x0000000c0400780c */ /* 0x000fda0003f24270 */
[----:B------:R-:W-:Y:S05]  /*0490*/  @!P1 BRA `(.L_x_9) ;  /* 0x0000000000189947 */ /* 0x000fea0003800000 */
[----:B------:R-:W-:-:S13]  /*04a0*/  PLOP3.LUT P0, PT, PT, PT, PT, 0x8, 0x80 ;  /* 0x000000000080781c */ /* 0x000fda0003f0e170 */
.L_x_10:
[----:B------:R-:W-:Y:S01]  /*04b0*/  VIADD R3, R3, 0x10 ;  /* 0x0000001003037836 */ /* 0x000fe20000000000 */
[----:B------:R-:W-:-:S04]  /*04c0*/  FMNMX3 R7, R7, RZ, RZ, PT ;  /* 0x000000ff07077276 */ /* 0x000fc800038000ff */
[----:B------:R-:W-:Y:S02]  /*04d0*/  ISETP.GE.AND P1, PT, R3, -0xc, PT ;  /* 0xfffffff40300780c */ /* 0x000fe40003f26270 */
[----:B------:R-:W-:-:S11]  /*04e0*/  FMNMX3 R7, R7, RZ, RZ, PT ;  /* 0x000000ff07077276 */ /* 0x000fd600038000ff */
[----:B------:R-:W-:Y:S05]  /*04f0*/  @!P1 BRA `(.L_x_10) ;  /* 0xfffffffc00ec9947 */ /* 0x000fea000383ffff */
.L_x_9:
[----:B------:R-:W-:-:S04]  /*0500*/  IADD3 R4, PT, PT, -R3, RZ, RZ ;  /* 0x000000ff03047210 */ /* 0x000fc80007ffe1ff */
[----:B------:R-:W-:-:S13]  /*0510*/  ISETP.GT.AND P1, PT, R4, 0x4, PT ;  /* 0x000000040400780c */ /* 0x000fda0003f24270 */
[----:B------:R-:W-:Y:S01]  /*0520*/  @P1 VIADD R3, R3, 0x8 ;  /* 0x0000000803031836 */ /* 0x000fe20000000000 */
[----:B------:R-:W-:Y:S02]  /*0530*/  @P1 PLOP3.LUT P0, PT, PT, PT, PT, 0x8, 0x80 ;  /* 0x000000000080181c */ /* 0x000fe40003f0e170 */
[----:B------:R-:W-:Y:S02]  /*0540*/  @P1 FMNMX3 R7, R7, RZ, RZ, PT ;  /* 0x000000ff07071276 */ /* 0x000fe400038000ff */
[----:B------:R-:W-:-:S13]  /*0550*/  ISETP.NE.OR P0, PT, R3, RZ, P0 ;  /* 0x000000ff0300720c */ /* 0x000fda0000705670 */
[----:B------:R-:W-:Y:S05]  /*0560*/  @!P0 BRA `(.L_x_7) ;  /* 0x0000000000108947 */ /* 0x000fea0003800000 */
.L_x_8:
[----:B------:R-:W-:Y:S02]  /*0570*/  IADD3 R3, PT, PT, R3, 0x4, RZ ;  /* 0x0000000403037810 */ /* 0x000fe40007ffe0ff */
[----:B------:R-:W-:Y:S02]  /*0580*/  FMNMX R7, RZ, R7, PT ;  /* 0x00000007ff077209 */ /* 0x000fe40003800000 */
[----:B------:R-:W-:-:S13]  /*0590*/  ISETP.NE.AND P0, PT, R3, RZ, PT ;  /* 0x000000ff0300720c */ /* 0x000fda0003f05270 */
[----:B------:R-:W-:Y:S05]  /*05a0*/  @P0 BRA `(.L_x_8) ;  /* 0xfffffffc00f00947 */ /* 0x000fea000383ffff */
.L_x_7:
[----:B------:R-:W0:Y:S01]  /*05b0*/  LDCU UR4, c[0x0][0x384] ;  /* 0x00007080ff0477ac */ /* 0x000e220008000800 */
[----:B-1----:R-:W1:Y:S01]  /*05c0*/  LDC.64 R4, c[0x0][0x3a8] ;  /* 0x0000ea00ff047b82 */ /* 0x002e620000000a00 */
[----:B------:R-:W-:Y:S02]  /*05d0*/  LOP3.LUT P0, RZ, R8, 0x3, RZ, 0xc0, !PT ;  /* 0x0000000308ff7812 */ /* 0x000fe4000780c0ff */
[----:B------:R-:W-:-:S11]  /*05e0*/  MOV R9, R7 ;  /* 0x0000000700097202 */ /* 0x000fd60000000f00 */
[----:B------:R-:W-:Y:S01]  /*05f0*/  @P0 FMNMX R9, RZ, R9, PT ;  /* 0x00000009ff090209 */ /* 0x000fe20003800000 */
[----:B0-----:R-:W-:-:S04]  /*0600*/  IMAD.U32 R3, RZ, RZ, UR4 ;  /* 0x00000004ff037e24 */ /* 0x001fc8000f8e00ff */
[----:B------:R-:W-:Y:S02]  /*0610*/  IMAD R7, R3, UR11, R6 ;  /* 0x0000000b03077c24 */ /* 0x000fe4000f8e0206 */
[----:B------:R-:W-:Y:S02]  /*0620*/  VIADD R6, R6, UR28 ;  /* 0x0000001c06067c36 */ /* 0x000fe40008000000 */
[----:B-1----:R-:W-:-:S03]  /*0630*/  IMAD.WIDE.U32 R4, R7, 0x4, R4 ;  /* 0x0000000407047825 */ /* 0x002fc600078e0004 */
[----:B------:R-:W-:Y:S02]  /*0640*/  ISETP.GE.AND P0, PT, R6, R3, PT ;  /* 0x000000030600720c */ /* 0x000fe40003f06270 */
[----:B------:R0:W-:Y:S11]  /*0650*/  STG.E desc[UR20][R4.64], R9 ;  /* 0x0000000904007986 */ /* 0x0001f6000c101914 */
[----:B------:R-:W-:Y:S05]  /*0660*/  @!P0 BRA `(.L_x_11) ;  /* 0xfffffffc00588947 */ /* 0x000fea000383ffff */
[----:B------:R-:W-:Y:S05]  /*0670*/  BRA `(.L_x_1) ;  /* 0x0000000400f87947 */ /* 0x000fea0003800000 */
.L_x_6:
[----:B------:R-:W-:-:S07]  /*0680*/  MOV R8, R2 ;  /* 0x0000000200087202 */ /* 0x000fce0000000f00 */
.L_x_17:
[----:B0-----:R-:W0:Y:S01]  /*0690*/  LDCU UR4, c[0x0][0x388] ;  /* 0x00007100ff0477ac */ /* 0x001e220008000800 */
[----:B------:R-:W-:Y:S02]  /*06a0*/  IMAD R3, R0, UR5, RZ ;  /* 0x0000000500037c24 */ /* 0x000fe4000f8e02ff */
[----:B------:R-:W-:Y:S02]  /*06b0*/  HFMA2 R10, -RZ, RZ, 0, 0 ;  /* 0x00000000ff0a7431 */ /* 0x000fe400000001ff */
[----:B-1----:R-:W-:Y:S02]  /*06c0*/  IMAD.MOV.U32 R9, RZ, RZ, 0x7e967699 ;  /* 0x7e967699ff097424 */ /* 0x002fe400078e00ff */
[----:B0-----:R-:W-:-:S07]  /*06d0*/  IMAD R11, R8, UR4, R3 ;  /* 0x00000004080b7c24 */ /* 0x001fce000f8e0203 */
.L_x_16:
[----:B------:R-:W0:Y:S01]  /*06e0*/  LDC R13, c[0x0][0x390] ;  /* 0x0000e400ff0d7b82 */ /* 0x000e220000000800 */
[----:B------:R-:W1:Y:S07]  /*06f0*/  LDCU UR4, c[0x0][0x388] ;  /* 0x00007100ff0477ac */ /* 0x000e6e0008000800 */
[----:B------:R-:W2:Y:S01]  /*0700*/  LDC.64 R4, c[0x0][0x3a0] ;  /* 0x0000e800ff047b82 */ /* 0x000ea20000000a00 */
[----:B0-----:R-:W-:-:S04]  /*0710*/  IMAD R7, R13, UR5, R10 ;  /* 0x000000050d077c24 */ /* 0x001fc8000f8e020a */
[----:B--2---:R-:W-:-:S06]  /*0720*/  IMAD.WIDE R4, R7, 0x4, R4 ;  /* 0x0000000407047825 */ /* 0x004fcc00078e0204 */
[----:B------:R-:W2:Y:S01]  /*0730*/  LDG.E.CONSTANT R4, desc[UR20][R4.64] ;  /* 0x0000001404047981 */ /* 0x000ea2000c1e9900 */
[----:B-1----:R-:W-:Y:S01]  /*0740*/  UISETP.GE.U32.AND UP0, UPT, UR4, 0x8, UPT ;  /* 0x000000080400788c */ /* 0x002fe2000bf06070 */
[----:B------:R-:W-:Y:S01]  /*0750*/  VIADD R10, R10, 0x1 ;  /* 0x000000010a0a7836 */ /* 0x000fe20000000000 */
[----:B------:R-:W-:Y:S01]  /*0760*/  MOV R14, RZ ;  /* 0x000000ff000e7202 */ /* 0x000fe20000000f00 */
[----:B------:R-:W-:-:S03]  /*0770*/  IMAD.MOV.U32 R6, RZ, RZ, RZ ;  /* 0x000000ffff067224 */ /* 0x000fc600078e00ff */
[----:B------:R-:W-:Y:S01]  /*0780*/  ISETP.NE.AND P2, PT, R10, R13, PT ;  /* 0x0000000d0a00720c */ /* 0x000fe20003f45270 */
[----:B--2---:R-:W-:Y:S02]  /*0790*/  IMAD R12, R4, UR4, R3 ;  /* 0x00000004040c7c24 */ /* 0x004fe4000f8e0203 */
[----:B------:R-:W-:Y:S10]  /*07a0*/  BRA.U !UP0, `(.L_x_12) ;  /* 0x0000000108ac7547 */ /* 0x000ff4000b800000 */
[----:B------:R-:W-:Y:S01]  /*07b0*/  MOV R14, RZ ;  /* 0x000000ff000e7202 */ /* 0x000fe20000000f00 */
[----:B------:R-:W-:-:S07]  /*07c0*/  IMAD.MOV.U32 R13, RZ, RZ, RZ ;  /* 0x000000ffff0d7224 */ /* 0x000fce00078e00ff */
.L_x_13:
[----:B------:R-:W0:Y:S01]  /*07d0*/  LDC.64 R4, c[0x0][0x398] ;  /* 0x0000e600ff047b82 */ /* 0x000e220000000a00 */
[----:B------:R-:W-:Y:S01]  /*07e0*/  IADD3 R7, PT, PT, R12, R13, RZ ;  /* 0x0000000d0c077210 */ /* 0x000fe20007ffe0ff */
[----:B------:R-:W-:-:S04]  /*07f0*/  IMAD.IADD R15, R11, 0x1, R13 ;  /* 0x000000010b0f7824 */ /* 0x000fc800078e020d */
[----:B0-----:R-:W-:-:S04]  /*0800*/  IMAD.WIDE R6, R7, 0x4, R4 ;  /* 0x0000000407067825 */ /* 0x001fc800078e0204 */
[----:B------:R-:W-:Y:S01]  /*0810*/  IMAD.WIDE R4, R15, 0x4, R4 ;  /* 0x000000040f047825 */ /* 0x000fe200078e0204 */
[----:B------:R-:W2:Y:S04]  /*0820*/  LDG.E.CONSTANT R25, desc[UR20][R6.64] ;  /* 0x0000001406197981 */ /* 0x000ea8000c1e9900 */
[----:B------:R-:W2:Y:S04]  /*0830*/  LDG.E.CONSTANT R28, desc[UR20][R4.64] ;  /* 0x00000014041c7981 */ /* 0x000ea8000c1e9900 */
[----:B------:R-:W3:Y:S04]  /*0840*/  LDG.E.CONSTANT R15, desc[UR20][R6.64+0x4] ;  /* 0x00000414060f7981 */ /* 0x000ee8000c1e9900 */
[----:B------:R-:W3:Y:S04]  /*0850*/  LDG.E.CONSTANT R16, desc[UR20][R4.64+0x4] ;  /* 0x0000041404107981 */ /* 0x000ee8000c1e9900 */
[----:B------:R-:W4:Y:S04]  /*0860*/  LDG.E.CONSTANT R17, desc[UR20][R6.64+0x8] ;  /* 0x0000081406117981 */ /* 0x000f28000c1e9900 */
[----:B------:R-:W4:Y:S04]  /*0870*/  LDG.E.CONSTANT R18, desc[UR20][R4.64+0x8] ;  /* 0x0000081404127981 */ /* 0x000f28000c1e9900 */
[----:B------:R-:W5:Y:S04]  /*0880*/  LDG.E.CONSTANT R19, desc[UR20][R6.64+0xc] ;  /* 0x00000c1406137981 */ /* 0x000f68000c1e9900 */
[----:B------:R-:W5:Y:S04]  /*0890*/  LDG.E.CONSTANT R20, desc[UR20][R4.64+0xc] ;  /* 0x00000c1404147981 */ /* 0x000f68000c1e9900 */
[----:B------:R-:W5:Y:S04]  /*08a0*/  LDG.E.CONSTANT R21, desc[UR20][R6.64+0x10] ;  /* 0x0000101406157981 */ /* 0x000f68000c1e9900 */
[----:B------:R-:W5:Y:S04]  /*08b0*/  LDG.E.CONSTANT R26, desc[UR20][R4.64+0x10] ;  /* 0x00001014041a7981 */ /* 0x000f68000c1e9900 */
[----:B------:R-:W5:Y:S04]  /*08c0*/  LDG.E.CONSTANT R22, desc[UR20][R6.64+0x14] ;  /* 0x0000141406167981 */ /* 0x000f68000c1e9900 */
[----:B------:R-:W5:Y:S04]  /*08d0*/  LDG.E.CONSTANT R23, desc[UR20][R6.64+0x18] ;  /* 0x0000181406177981 */ /* 0x000f68000c1e9900 */
[----:B------:R-:W5:Y:S01]  /*08e0*/  LDG.E.CONSTANT R24, desc[UR20][R6.64+0x1c] ;  /* 0x00001c1406187981 */ /* 0x000f62000c1e9900 */
[----:B--2---:R-:W-:-:S03]  /*08f0*/  FADD R27, -R25, R28 ;  /* 0x0000001c191b7221 */ /* 0x004fc60000000100 */
[----:B------:R-:W2:Y:S01]  /*0900*/  LDG.E.CONSTANT R25, desc[UR20][R4.64+0x14] ;  /* 0x0000141404197981 */ /* 0x000ea2000c1e9900 */
[----:B------:R-:W-:-:S03]  /*0910*/  FFMA R28, R27, R27, R14 ;  /* 0x0000001b1b1c7223 */ /* 0x000fc6000000000e */
[----:B------:R-:W2:Y:S04]  /*0920*/  LDG.E.CONSTANT R14, desc[UR20][R4.64+0x18] ;  /* 0x00001814040e7981 */ /* 0x000ea8000c1e9900 */
[----:B------:R-:W2:Y:S01]  /*0930*/  LDG.E.CONSTANT R27, desc[UR20][R4.64+0x1c] ;  /* 0x00001c14041b7981 */ /* 0x000ea2000c1e9900 */
[----:B---3--:R-:W-:-:S04]  /*0940*/  FADD R15, -R15, R16 ;  /* 0x000000100f0f7221 */ /* 0x008fc80000000100 */
[----:B------:R-:W-:Y:S01]  /*0950*/  FFMA R28, R15, R15, R28 ;  /* 0x0000000f0f1c7223 */ /* 0x000fe2000000001c */
[----:B----4-:R-:W-:Y:S01]  /*0960*/  FADD R17, -R17, R18 ;  /* 0x0000001211117221 */ /* 0x010fe20000000100 */
[----:B------:R-:W-:-:S03]  /*0970*/  IADD3 R13, PT, PT, R13, 0x8, RZ ;  /* 0x000000080d0d7810 */ /* 0x000fc60007ffe0ff */
[----:B------:R-:W-:Y:S01]  /*0980*/  FFMA R28, R17, R17, R28 ;  /* 0x00000011111c7223 */ /* 0x000fe2000000001c */
[----:B-----5:R-:W-:Y:S01]  /*0990*/  FADD R19, -R19, R20 ;  /* 0x0000001413137221 */ /* 0x020fe20000000100 */
[----:B------:R-:W-:-:S03]  /*09a0*/  ISETP.NE.AND P0, PT, R13, UR26, PT ;  /* 0x0000001a0d007c0c */ /* 0x000fc6000bf05270 */
[----:B------:R-:W-:Y:S01]  /*09b0*/  FFMA R28, R19, R19, R28 ;  /* 0x00000013131c7223 */ /* 0x000fe2000000001c */
[----:B------:R-:W-:-:S04]  /*09c0*/  FADD R21, -R21, R26 ;  /* 0x0000001a15157221 */ /* 0x000fc80000000100 */
[----:B------:R-:W-:Y:S01]  /*09d0*/  FFMA R28, R21, R21, R28 ;  /* 0x00000015151c7223 */ /* 0x000fe2000000001c */
[----:B--2---:R-:W-:-:S04]  /*09e0*/  FADD R25, -R22, R25 ;  /* 0x0000001916197221 */ /* 0x004fc80000000100 */
[----:B------:R-:W-:Y:S01]  /*09f0*/  FFMA R28, R25, R25, R28 ;  /* 0x00000019191c7223 */ /* 0x000fe2000000001c */
[----:B------:R-:W-:Y:S01]  /*0a00*/  FADD R23, -R23, R14 ;  /* 0x0000000e17177221 */ /* 0x000fe20000000100 */
[----:B------:R-:W-:-:S03]  /*0a10*/  FADD R27, -R24, R27 ;  /* 0x0000001b181b7221 */ /* 0x000fc60000000100 */
[----:B------:R-:W-:-:S04]  /*0a20*/  FFMA R28, R23, R23, R28 ;  /* 0x00000017171c7223 */ /* 0x000fc8000000001c */
[----:B------:R-:W-:Y:S01]  /*0a30*/  FFMA R14, R27, R27, R28 ;  /* 0x0000001b1b0e7223 */ /* 0x000fe2000000001c */
[----:B------:R-:W-:Y:S06]  /*0a40*/  @P0 BRA `(.L_x_13) ;  /* 0xfffffffc00600947 */ /* 0x000fec000383ffff */
[----:B------:R-:W-:-:S07]  /*0a50*/  IMAD.U32 R6, RZ, RZ, UR26 ;  /* 0x0000001aff067e24 */ /* 0x000fce000f8e00ff */
.L_x_12:
[----:B------:R-:W-:-:S09]  /*0a60*/  UISETP.NE.AND UP0, UPT, UR22, URZ, UPT ;  /* 0x000000ff1600728c */ /* 0x000fd2000bf05270 */
[----:B------:R-:W-:Y:S05]  /*0a70*/  BRA.U !UP0, `(.L_x_14) ;  /* 0x0000000108cc7547 */ /* 0x000fea000b800000 */
[----:B------:R-:W-:Y:S02]  /*0a80*/  UISETP.GE.U32.AND UP0, UPT, UR23, 0x3, UPT ;  /* 0x000000031700788c */ /* 0x000fe4000bf06070 */
[----:B------:R-:W-:-:S07]  /*0a90*/  UISETP.NE.AND UP1, UPT, UR24, URZ, UPT ;  /* 0x000000ff1800728c */ /* 0x000fce000bf25270 */
[----:B------:R-:W-:Y:S05]  /*0aa0*/  BRA.U !UP0, `(.L_x_15) ;  /* 0x0000000108587547 */ /* 0x000fea000b800000 */
[----:B------:R-:W0:Y:S01]  /*0ab0*/  LDC.64 R16, c[0x0][0x398] ;  /* 0x0000e600ff107b82 */ /* 0x000e220000000a00 */
[----:B------:R-:W-:Y:S01]  /*0ac0*/  IADD3 R5, PT, PT, R12, R6, RZ ;  /* 0x000000060c057210 */ /* 0x000fe20007ffe0ff */
[----:B------:R-:W-:-:S04]  /*0ad0*/  IMAD.IADD R7, R11, 0x1, R6 ;  /* 0x000000010b077824 */ /* 0x000fc800078e0206 */
[----:B0-----:R-:W-:-:S04]  /*0ae0*/  IMAD.WIDE R4, R5, 0x4, R16 ;  /* 0x0000000405047825 */ /* 0x001fc800078e0210 */
[----:B------:R-:W-:Y:S01]  /*0af0*/  IMAD.WIDE R16, R7, 0x4, R16 ;  /* 0x0000000407107825 */ /* 0x000fe200078e0210 */
[----:B------:R-:W2:Y:S04]  /*0b00*/  LDG.E.CONSTANT R13, desc[UR20][R4.64+0x4] ;  /* 0x00000414040d7981 */ /* 0x000ea8000c1e9900 */
[----:B------:R-:W3:Y:S04]  /*0b10*/  LDG.E.CONSTANT R7, desc[UR20][R4.64] ;  /* 0x0000001404077981 */ /* 0x000ee8000c1e9900 */
[----:B------:R-:W3:Y:S04]  /*0b20*/  LDG.E.CONSTANT R18, desc[UR20][R16.64] ;  /* 0x0000001410127981 */ /* 0x000ee8000c1e9900 */
[----:B------:R-:W2:Y:S04]  /*0b30*/  LDG.E.CONSTANT R20, desc[UR20][R16.64+0x4] ;  /* 0x0000041410147981 */ /* 0x000ea8000c1e9900 */
[----:B------:R-:W4:Y:S04]  /*0b40*/  LDG.E.CONSTANT R15, desc[UR20][R4.64+0x8] ;  /* 0x00000814040f7981 */ /* 0x000f28000c1e9900 */
[----:B------:R-:W4:Y:S04]  /*0b50*/  LDG.E.CONSTANT R22, desc[UR20][R16.64+0x8] ;  /* 0x0000081410167981 */ /* 0x000f28000c1e9900 */
[----:B------:R-:W5:Y:S04]  /*0b60*/  LDG.E.CONSTANT R19, desc[UR20][R4.64+0xc] ;  /* 0x00000c1404137981 */ /* 0x000f68000c1e9900 */
[----:B------:R-:W5:Y:S01]  /*0b70*/  LDG.E.CONSTANT R24, desc[UR20][R16.64+0xc] ;  /* 0x00000c1410187981 */ /* 0x000f62000c1e9900 */
[----:B------:R-:W-:Y:S01]  /*0b80*/  IADD3 R6, PT, PT, R6, 0x4, RZ ;  /* 0x0000000406067810 */ /* 0x000fe20007ffe0ff */
[----:B---3--:R-:W-:-:S04]  /*0b90*/  FADD R7, -R7, R18 ;  /* 0x0000001207077221 */ /* 0x008fc80000000100 */
[----:B------:R-:W-:Y:S01]  /*0ba0*/  FFMA R7, R7, R7, R14 ;  /* 0x0000000707077223 */ /* 0x000fe2000000000e */
[----:B--2---:R-:W-:-:S04]  /*0bb0*/  FADD R20, -R13, R20 ;  /* 0x000000140d147221 */ /* 0x004fc80000000100 */
[----:B------:R-:W-:Y:S01]  /*0bc0*/  FFMA R7, R20, R20, R7 ;  /* 0x0000001414077223 */ /* 0x000fe20000000007 */
[----:B----4-:R-:W-:-:S04]  /*0bd0*/  FADD R22, -R15, R22 ;  /* 0x000000160f167221 */ /* 0x010fc80000000100 */
[----:B------:R-:W-:Y:S01]  /*0be0*/  FFMA R7, R22, R22, R7 ;  /* 0x0000001616077223 */ /* 0x000fe20000000007 */
[----:B-----5:R-:W-:-:S04]  /*0bf0*/  FADD R24, -R19, R24 ;  /* 0x0000001813187221 */ /* 0x020fc80000000100 */
[----:B------:R-:W-:-:S07]  /*0c00*/  FFMA R14, R24, R24, R7 ;  /* 0x00000018180e7223 */ /* 0x000fce0000000007 */
.L_x_15:
[----:B------:R-:W-:Y:S05]  /*0c10*/  BRA.U !UP1, `(.L_x_14) ;  /* 0x0000000109647547 */ /* 0x000fea000b800000 */
[----:B------:R-:W-:Y:S02]  /*0c20*/  ISETP.NE.AND P0, PT, RZ, UR25, PT ;  /* 0x00000019ff007c0c */ /* 0x000fe4000bf05270 */
[----:B------:R-:W-:-:S11]  /*0c30*/  ISETP.NE.AND P1, PT, RZ, UR27, PT ;  /* 0x0000001bff007c0c */ /* 0x000fd6000bf25270 */
[----:B------:R-:W0:Y:S01]  /*0c40*/  @P0 LDC.64 R18, c[0x0][0x398] ;  /* 0x0000e600ff120b82 */ /* 0x000e220000000a00 */
[----:B------:R-:W-:Y:S01]  /*0c50*/  @P0 IMAD.IADD R17, R12, 0x1, R6 ;  /* 0x000000010c110824 */ /* 0x000fe200078e0206 */
[----:B------:R-:W-:Y:S01]  /*0c60*/  @P0 IADD3 R7, PT, PT, R11, R6, RZ ;  /* 0x000000060b070210 */ /* 0x000fe20007ffe0ff */
[----:B------:R-:W-:-:S04]  /*0c70*/  @P0 VIADD R6, R6, 0x2 ;  /* 0x0000000206060836 */ /* 0x000fc80000000000 */
[----:B------:R-:W-:Y:S01]  /*0c80*/  @P1 IMAD.IADD R13, R11, 0x1, R6 ;  /* 0x000000010b0d1824 */ /* 0x000fe200078e0206 */
[----:B------:R-:W1:Y:S01]  /*0c90*/  @P1 LDC.64 R4, c[0x0][0x398] ;  /* 0x0000e600ff041b82 */ /* 0x000e620000000a00 */
[----:B0-----:R-:W-:-:S04]  /*0ca0*/  @P0 IMAD.WIDE R16, R17, 0x4, R18 ;  /* 0x0000000411100825 */ /* 0x001fc800078e0212 */
[----:B------:R-:W-:Y:S01]  /*0cb0*/  @P0 IMAD.WIDE R18, R7, 0x4, R18 ;  /* 0x0000000407120825 */ /* 0x000fe200078e0212 */
[----:B------:R-:W-:Y:S01]  /*0cc0*/  @P1 IADD3 R7, PT, PT, R12, R6, RZ ;  /* 0x000000060c071210 */ /* 0x000fe20007ffe0ff */
[----:B------:R-:W2:Y:S04]  /*0cd0*/  @P0 LDG.E.CONSTANT R20, desc[UR20][R16.64+0x4] ;  /* 0x0000041410140981 */ /* 0x000ea8000c1e9900 */
[----:B------:R-:W3:Y:S01]  /*0ce0*/  @P0 LDG.E.CONSTANT R12, desc[UR20][R16.64] ;  /* 0x00000014100c0981 */ /* 0x000ee2000c1e9900 */
[----:B-1----:R-:W-:-:S03]  /*0cf0*/  @P1 IMAD.WIDE R6, R7, 0x4, R4 ;  /* 0x0000000407061825 */ /* 0x002fc600078e0204 */
[----:B------:R-:W3:Y:S01]  /*0d00*/  @P0 LDG.E.CONSTANT R15, desc[UR20][R18.64] ;  /* 0x00000014120f0981 */ /* 0x000ee2000c1e9900 */
[----:B------:R-:W-:-:S03]  /*0d10*/  @P1 IMAD.WIDE R4, R13, 0x4, R4 ;  /* 0x000000040d041825 */ /* 0x000fc600078e0204 */
[----:B------:R-:W2:Y:S04]  /*0d20*/  @P0 LDG.E.CONSTANT R21, desc[UR20][R18.64+0x4] ;  /* 0x0000041412150981 */ /* 0x000ea8000c1e9900 */
[----:B------:R-:W4:Y:S04]  /*0d30*/  @P1 LDG.E.CONSTANT R6, desc[UR20][R6.64] ;  /* 0x0000001406061981 */ /* 0x000f28000c1e9900 */
[----:B------:R-:W4:Y:S01]  /*0d40*/  @P1 LDG.E.CONSTANT R5, desc[UR20][R4.64] ;  /* 0x0000001404051981 */ /* 0x000f22000c1e9900 */
[----:B---3--:R-:W-:Y:S01]  /*0d50*/  @P0 FADD R15, -R12, R15 ;  /* 0x0000000f0c0f0221 */ /* 0x008fe20000000100 */
[----:B--2---:R-:W-:-:S03]  /*0d60*/  @P0 FADD R20, -R20, R21 ;  /* 0x0000001514140221 */ /* 0x004fc60000000100 */
[----:B------:R-:W-:-:S04]  /*0d70*/  @P0 FFMA R15, R15, R15, R14 ;  /* 0x0000000f0f0f0223 */ /* 0x000fc8000000000e */
[----:B------:R-:W-:Y:S01]  /*0d80*/  @P0 FFMA R14, R20, R20, R15 ;  /* 0x00000014140e0223 */ /* 0x000fe2000000000f */
[----:B----4-:R-:W-:-:S04]  /*0d90*/  @P1 FADD R13, -R6, R5 ;  /* 0x00000005060d1221 */ /* 0x010fc80000000100 */
[----:B------:R-:W-:-:S07]  /*0da0*/  @P1 FFMA R14, R13, R13, R14 ;  /* 0x0000000d0d0e1223 */ /* 0x000fce000000000e */
.L_x_14:
[----:B------:R-:W-:Y:S01]  /*0db0*/  FMNMX R9, R14, R9, PT ;  /* 0x000000090e097209 */ /* 0x000fe20003800000 */
[----:B------:R-:W-:Y:S06]  /*0dc0*/  @P2 BRA `(.L_x_16) ;  /* 0xfffffff800442947 */ /* 0x000fec000383ffff */
[----:B------:R-:W0:Y:S01]  /*0dd0*/  LDCU UR4, c[0x0][0x384] ;  /* 0x00007080ff0477ac */ /* 0x000e220008000800 */
[----:B------:R-:W1:Y:S01]  /*0de0*/  LDC.64 R4, c[0x0][0x3a8] ;  /* 0x0000ea00ff047b82 */ /* 0x000e620000000a00 */
[----:B0-----:R-:W-:-:S05]  /*0df0*/  MOV R3, UR4 ;  /* 0x0000000400037c02 */ /* 0x001fca0008000f00 */
[----:B------:R-:W-:Y:S02]  /*0e00*/  IMAD R7, R3, UR12, R8 ;  /* 0x0000000c03077c24 */ /* 0x000fe4000f8e0208 */
[----:B------:R-:W-:Y:S02]  /*0e10*/  VIADD R8, R8, UR28 ;  /* 0x0000001c08087c36 */ /* 0x000fe40008000000 */
[----:B-1----:R-:W-:-:S03]  /*0e20*/  IMAD.WIDE.U32 R4, R7, 0x4, R4 ;  /* 0x0000000407047825 */ /* 0x002fc600078e0004 */
[----:B------:R-:W-:Y:S02]  /*0e30*/  ISETP.GE.AND P0, PT, R8, R3, PT ;  /* 0x000000030800720c */ /* 0x000fe40003f06270 */
[----:B------:R0:W-:Y:S11]  /*0e40*/  STG.E desc[UR20][R4.64], R9 ;  /* 0x0000000904007986 */ /* 0x0001f6000c101914 */
[----:B------:R-:W-:Y:S05]  /*0e50*/  @!P0 BRA `(.L_x_17) ;  /* 0xfffffff8000c8947 */ /* 0x000fea000383ffff */
.L_x_1:
[----:B------:R-:W-:Y:S05]  /*0e60*/  BSYNC.RECONVERGENT B0 ;  /* 0x0000000000007941 */ /* 0x000fea0003800200 */
.L_x_0:
[----:B------:R-:W-:Y:S01]  /*0e70*/  BAR.SYNC.DEFER_BLOCKING 0x0 ;  /* 0x0000000000007b1d */ /* 0x000fe20000010000 */
[----:B------:R-:W-:Y:S01]  /*0e80*/  ISETP.GE.AND P0, PT, R3, 0x1, PT ;  /* 0x000000010300780c */ /* 0x000fe20003f06270 */
[----:B0-----:R-:W-:-:S04]  /*0e90*/  HFMA2 R5, -RZ, RZ, 0, 0 ;  /* 0x00000000ff057431 */ /* 0x001fc800000001ff */
[----:B------:R-:W-:Y:S08]  /*0ea0*/  BSSY.RECONVERGENT B0, `(.L_x_18) ;  /* 0x00000e3000007945 */ /* 0x000ff00003800200 */
[----:B------:R-:W-:Y:S05]  /*0eb0*/  @!P0 BRA `(.L_x_19) ;  /* 0x0000000c00848947 */ /* 0x000fea0003800000 */
[----:B------:R-:W-:Y:S01]  /*0ec0*/  ISETP.GE.U32.AND P0, PT, R3, 0x10, PT ;  /* 0x000000100300780c */ /* 0x000fe20003f06070 */
[----:B------:R-:W-:Y:S01]  /*0ed0*/  BSSY.RECONVERGENT B1, `(.L_x_20) ;  /* 0x000006e000017945 */ /* 0x000fe20003800200 */
[----:B------:R-:W-:Y:S01]  /*0ee0*/  IMAD.MOV.U32 R6, RZ, RZ, -0x40800000 ;  /* 0xbf800000ff067424 */ /* 0x000fe200078e00ff */
[----:B------:R-:W-:-:S10]  /*0ef0*/  CS2R R4, SRZ ;  /* 0x0000000000047805 */ /* 0x000fd4000001ff00 */
[----:B------:R-:W-:Y:S05]  /*0f00*/  @!P0 BRA `(.L_x_21) ;  /* 0x0000000400a88947 */ /* 0x000fea0003800000 */
[----:B------:R-:W0:Y:S01]  /*0f10*/  LDC.64 R14, c[0x0][0x3a8] ;  /* 0x0000ea00ff0e7b82 */ /* 0x000e220000000a00 */
[----:B------:R-:W-:Y:S01]  /*0f20*/  BSSY.RECONVERGENT B2, `(.L_x_22) ;  /* 0x0000067000027945 */ /* 0x000fe20003800200 */
[----:B------:R-:W-:Y:S02]  /*0f30*/  MOV R6, 0xbf800000 ;  /* 0xbf80000000067802 */ /* 0x000fe40000000f00 */
[----:B------:R-:W-:-:S07]  /*0f40*/  CS2R R4, SRZ ;  /* 0x0000000000047805 */ /* 0x000fce000001ff00 */
.L_x_23:
[----:B------:R-:W-:-:S04]  /*0f50*/  IMAD R25, R3, UR13, R4 ;  /* 0x0000000d03197c24 */ /* 0x000fc8000f8e0204 */
[----:B0-----:R-:W-:-:S04]  /*0f60*/  IMAD.WIDE.U32 R12, R25, 0x4, R14 ;  /* 0x00000004190c7825 */ /* 0x001fc800078e000e */
[C---:B------:R-:W-:Y:S01]  /*0f70*/  VIADD R17, R25.reuse, 0x1 ;  /* 0x0000000119117836 */ /* 0x040fe20000000000 */
[----:B------:R-:W2:Y:S01]  /*0f80*/  LDG.E R7, desc[UR20][R12.64] ;  /* 0x000000140c077981 */ /* 0x000ea2000c1e1900 */
[----:B------:R-:W-:Y:S02]  /*0f90*/  IADD3 R19, PT, PT, R25, 0x2, RZ ;  /* 0x0000000219137810 */ /* 0x000fe40007ffe0ff */
[----:B------:R-:W-:-:S05]  /*0fa0*/  IMAD.WIDE.U32 R16, R17, 0x4, R14 ;  /* 0x0000000411107825 */ /* 0x000fca00078e000e */
[----:B------:R0:W3:Y:S01]  /*0fb0*/  LDG.E R8, desc[UR20][R16.64] ;  /* 0x0000001410087981 */ /* 0x0000e2000c1e1900 */
[----:B------:R-:W-:-:S04]  /*0fc0*/  IMAD.WIDE.U32 R18, R19, 0x4, R14 ;  /* 0x0000000413127825 */ /* 0x000fc800078e000e */
[C---:B------:R-:W-:Y:S01]  /*0fd0*/  VIADD R21, R25.reuse, 0x3 ;  /* 0x0000000319157836 */ /* 0x040fe20000000000 */
[----:B------:R1:W4:Y:S01]  /*0fe0*/  LDG.E R9, desc[UR20][R18.64] ;  /* 0x0000001412097981 */ /* 0x000322000c1e1900 */
[----:B------:R-:W-:Y:S02]  /*0ff0*/  IADD3 R23, PT, PT, R25, 0x4, RZ ;  /* 0x0000000419177810 */ /* 0x000fe40007ffe0ff */
[----:B------:R-:W-:-:S05]  /*1000*/  IMAD.WIDE.U32 R20, R21, 0x4, R14 ;  /* 0x0000000415147825 */ /* 0x000fca00078e000e */
[----:B------:R5:W4:Y:S01]  /*1010*/  LDG.E R10, desc[UR20][R20.64] ;  /* 0x00000014140a7981 */ /* 0x000b22000c1e1900 */
[----:B------:R-:W-:-:S04]  /*1020*/  IMAD.WIDE.U32 R22, R23, 0x4, R14 ;  /* 0x0000000417167825 */ /* 0x000fc800078e000e */
[C---:B------:R-:W-:Y:S01]  /*1030*/  VIADD R29, R25.reuse, 0x5 ;  /* 0x00000005191d7836 */ /* 0x040fe20000000000 */
[----:B------:R5:W4:Y:S01]  /*1040*/  LDG.E R11, desc[UR20][R22.64] ;  /* 0x00000014160b7981 */ /* 0x000b22000c1e1900 */
[----:B0-----:R-:W-:Y:S02]  /*1050*/  IADD3 R17, PT, PT, R25, 0x6, RZ ;  /* 0x0000000619117810 */ /* 0x001fe40007ffe0ff */
[----:B------:R-:W-:-:S05]  /*1060*/  IMAD.WIDE.U32 R28, R29, 0x4, R14 ;  /* 0x000000041d1c7825 */ /* 0x000fca00078e000e */
[----:B------:R0:W4:Y:S01]  /*1070*/  LDG.E R12, desc[UR20][R28.64] ;  /* 0x000000141c0c7981 */ /* 0x000122000c1e1900 */
[----:B------:R-:W-:-:S04]  /*1080*/  IMAD.WIDE.U32 R16, R17, 0x4, R14 ;  /* 0x0000000411107825 */ /* 0x000fc800078e000e */
[C---:B-1----:R-:W-:Y:S01]  /*1090*/  VIADD R19, R25.reuse, 0x7 ;  /* 0x0000000719137836 */ /* 0x042fe20000000000 */
[----:B------:R1:W4:Y:S01]  /*10a0*/  LDG.E R13, desc[UR20][R16.64] ;  /* 0x00000014100d7981 */ /* 0x000322000c1e1900 */
[----:B-----5:R-:W-:Y:S02]  /*10b0*/  IADD3 R21, PT, PT, R25, 0x8, RZ ;  /* 0x0000000819157810 */ /* 0x020fe40007ffe0ff */
[----:B------:R-:W-:-:S05]  /*10c0*/  IMAD.WIDE.U32 R18, R19, 0x4, R14 ;  /* 0x0000000413127825 */ /* 0x000fca00078e000e */
[----:B------:R5:W4:Y:S01]  /*10d0*/  LDG.E R26, desc[UR20][R18.64] ;  /* 0x00000014121a7981 */ /* 0x000b22000c1e1900 */
[----:B------:R-:W-:-:S04]  /*10e0*/  IMAD.WIDE.U32 R20, R21, 0x4, R14 ;  /* 0x0000000415147825 */ /* 0x000fc800078e000e */
[C---:B------:R-:W-:Y:S01]  /*10f0*/  VIADD R23, R25.reuse, 0x9 ;  /* 0x0000000919177836 */ /* 0x040fe20000000000 */
[----:B------:R-:W4:Y:S01]  /*1100*/  LDG.E R27, desc[UR20][R20.64] ;  /* 0x00000014141b7981 */ /* 0x000f22000c1e1900 */
[----:B0-----:R-:W-:Y:S02]  /*1110*/  IADD3 R29, PT, PT, R25, 0xa, RZ ;  /* 0x0000000a191d7810 */ /* 0x001fe40007ffe0ff */
[----:B------:R-:W-:-:S05]  /*1120*/  IMAD.WIDE.U32 R22, R23, 0x4, R14 ;  /* 0x0000000417167825 */ /* 0x000fca00078e000e */
[----:B------:R-:W4:Y:S01]  /*1130*/  LDG.E R28, desc[UR20][R22.64] ;  /* 0x00000014161c7981 */ /* 0x000f22000c1e1900 */
[----:B-1----:R-:W-:-:S04]  /*1140*/  IMAD.WIDE.U32 R16, R29, 0x4, R14 ;  /* 0x000000041d107825 */ /* 0x002fc800078e000e */
[C---:B------:R-:W-:Y:S01]  /*1150*/  VIADD R24, R25.reuse, 0xb ;  /* 0x0000000b19187836 */ /* 0x040fe20000000000 */
[----:B------:R0:W4:Y:S01]  /*1160*/  LDG.E R29, desc[UR20][R16.64] ;  /* 0x00000014101d7981 */ /* 0x000122000c1e1900 */
[----:B-----5:R-:W-:Y:S02]  /*1170*/  IADD3 R19, PT, PT, R25, 0xc, RZ ;  /* 0x0000000c19137810 */ /* 0x020fe40007ffe0ff */
[----:B0-----:R-:W-:-:S04]  /*1180*/  IMAD.WIDE.U32 R16, R24, 0x4, R14 ;  /* 0x0000000418107825 */ /* 0x001fc800078e000e */
[--C-:B------:R-:W-:Y:S02]  /*1190*/  IMAD.WIDE.U32 R18, R19, 0x4, R14.reuse ;  /* 0x0000000413127825 */ /* 0x100fe400078e000e */
[----:B------:R-:W5:Y:S02]  /*11a0*/  LDG.E R16, desc[UR20][R16.64] ;  /* 0x0000001410107981 */ /* 0x000f64000c1e1900 */
[C---:B------:R-:W-:Y:S02]  /*11b0*/  VIADD R21, R25.reuse, 0xd ;  /* 0x0000000d19157836 */ /* 0x040fe40000000000 */
[----:B------:R-:W5:Y:S01]  /*11c0*/  LDG.E R18, desc[UR20][R18.64] ;  /* 0x0000001412127981 */ /* 0x000f62000c1e1900 */
[----:B------:R-:W-:Y:S01]  /*11d0*/  IADD3 R23, PT, PT, R25, 0xe, RZ ;  /* 0x0000000e19177810 */ /* 0x000fe20007ffe0ff */
[----:B------:R-:W-:-:S04]  /*11e0*/  IMAD.WIDE.U32 R20, R21, 0x4, R14 ;  /* 0x0000000415147825 */ /* 0x000fc800078e000e */
[--C-:B------:R-:W-:Y:S02]  /*11f0*/  IMAD.WIDE.U32 R22, R23, 0x4, R14.reuse ;  /* 0x0000000417167825 */ /* 0x100fe400078e000e */
[----:B------:R-:W5:Y:S02]  /*1200*/  LDG.E R20, desc[UR20][R20.64] ;  /* 0x0000001414147981 */ /* 0x000f64000c1e1900 */
[----:B------:R-:W-:Y:S02]  /*1210*/  VIADD R25, R25, 0xf ;  /* 0x0000000f19197836 */ /* 0x000fe40000000000 */
[----:B------:R-:W5:Y:S02]  /*1220*/  LDG.E R22, desc[UR20][R22.64] ;  /* 0x0000001416167981 */ /* 0x000f64000c1e1900 */
[----:B------:R-:W-:-:S06]  /*1230*/  IMAD.WIDE.U32 R24, R25, 0x4, R14 ;  /* 0x0000000419187825 */ /* 0x000fcc00078e000e */
[----:B------:R-:W5:Y:S01]  /*1240*/  LDG.E R24, desc[UR20][R24.64] ;  /* 0x0000001418187981 */ /* 0x000f62000c1e1900 */
[----:B--2---:R-:W-:-:S04]  /*1250*/  FSETP.GEU.AND P3, PT, R6, R7, PT ;  /* 0x000000070600720b */ /* 0x004fc80003f6e000 */
[----:B------:R-:W-:Y:S02]  /*1260*/  FSEL R7, R7, R6, !P3 ;  /* 0x0000000607077208 */ /* 0x000fe40005800000 */
[----:B------:R-:W-:Y:S02]  /*1270*/  SEL R5, R4, R5, !P3 ;  /* 0x0000000504057207 */ /* 0x000fe40005800000 */
[----:B---3--:R-:W-:-:S04]  /*1280*/  FSETP.GEU.AND P4, PT, R7, R8, PT ;  /* 0x000000080700720b */ /* 0x008fc80003f8e000 */
[----:B------:R-:W-:Y:S02]  /*1290*/  FSEL R8, R8, R7, !P4 ;  /* 0x0000000708087208 */ /* 0x000fe40006000000 */
[----:B------:R-:W-:Y:S02]  /*12a0*/  LOP3.LUT R7, R3, 0x7ffffff0, RZ, 0xc0, !PT ;  /* 0x7ffffff003077812 */ /* 0x000fe400078ec0ff */
[----:B----4-:R-:W-:-:S04]  /*12b0*/  FSETP.GEU.AND P5, PT, R8, R9, PT ;  /* 0x000000090800720b */ /* 0x010fc80003fae000 */
[----:B------:R-:W-:Y:S02]  /*12c0*/  FSEL R9, R9, R8, !P5 ;  /* 0x0000000809097208 */ /* 0x000fe40006800000 */
[----:B------:R-:W-:Y:S02]  /*12d0*/  @!P4 IADD3 R5, PT, PT, R4, 0x1, RZ ;  /* 0x000000010405c810 */ /* 0x000fe40007ffe0ff */
[----:B------:R-:W-:-:S04]  /*12e0*/  FSETP.GEU.AND P6, PT, R9, R10, PT ;  /* 0x0000000a0900720b */ /* 0x000fc80003fce000 */
[----:B------:R-:W-:Y:S01]  /*12f0*/  FSEL R10, R10, R9, !P6 ;  /* 0x000000090a0a7208 */ /* 0x000fe20007000000 */
[----:B------:R-:W-:-:S03]  /*1300*/  @!P5 VIADD R5, R4, 0x2 ;  /* 0x000000020405d836 */ /* 0x000fc60000000000 */
[----:B------:R-:W-:-:S04]  /*1310*/  FSETP.GEU.AND P0, PT, R10, R11, PT ;  /* 0x0000000b0a00720b */ /* 0x000fc80003f0e000 */
        /* <DEDUP_REMOVED lines=20> */
[----:B-----5:R-:W-:-:S04]  /*1460*/  FSETP.GEU.AND P0, PT, R29, R16, PT ;  /* 0x000000101d00720b */ /* 0x020fc80003f0e000 */
        /* <DEDUP_REMOVED lines=13> */
[----:B------:R-:W-:-:S08]  /*1540*/  @!P3 VIADD R5, R4, 0xe ;  /* 0x0000000e0405b836 */ /* 0x000fd00000000000 */
[C---:B------:R-:W-:Y:S01]  /*1550*/  @!P0 IADD3 R5, PT, PT, R4.reuse, 0xf, RZ ;  /* 0x0000000f04058810 */ /* 0x040fe20007ffe0ff */
[----:B------:R-:W-:-:S05]  /*1560*/  VIADD R4, R4, 0x10 ;  /* 0x0000001004047836 */ /* 0x000fca0000000000 */
[----:B------:R-:W-:-:S13]  /*1570*/  ISETP.NE.AND P1, PT, R4, R7, PT ;  /* 0x000000070400720c */ /* 0x000fda0003f25270 */
[----:B------:R-:W-:Y:S05]  /*1580*/  @P1 BRA `(.L_x_23) ;  /* 0xfffffff800701947 */ /* 0x000fea000383ffff */
[----:B------:R-:W-:Y:S05]  /*1590*/  BSYNC.RECONVERGENT B2 ;  /* 0x0000000000027941 */ /* 0x000fea0003800200 */
.L_x_22:
[----:B------:R-:W-:-:S07]  /*15a0*/  MOV R4, R7 ;  /* 0x0000000700047202 */ /* 0x000fce0000000f00 */
.L_x_21:
[----:B------:R-:W-:Y:S05]  /*15b0*/  BSYNC.RECONVERGENT B1 ;  /* 0x0000000000017941 */ /* 0x000fea0003800200 */
.L_x_20:
[----:B------:R-:W0:Y:S02]  /*15c0*/  LDC R16, c[0x0][0x384] ;  /* 0x0000e100ff107b82 */ /* 0x000e240000000800 */
[----:B0-----:R-:W-:-:S04]  /*15d0*/  LOP3.LUT R8, R16, 0xf, RZ, 0xc0, !PT ;  /* 0x0000000f10087812 */ /* 0x001fc800078ec0ff */
[----:B------:R-:W-:-:S13]  /*15e0*/  ISETP.NE.AND P0, PT, R8, RZ, PT ;  /* 0x000000ff0800720c */ /* 0x000fda0003f05270 */
[----:B------:R-:W-:Y:S05]  /*15f0*/  @!P0 BRA `(.L_x_19) ;  /* 0x0000000400b48947 */ /* 0x000fea0003800000 */
[----:B------:R-:W-:Y:S01]  /*1600*/  VIADD R8, R8, 0xffffffff ;  /* 0xffffffff08087836 */ /* 0x000fe20000000000 */
[----:B------:R-:W-:-:S04]  /*1610*/  LOP3.LUT R7, R16, 0x7, RZ, 0xc0, !PT ;  /* 0x0000000710077812 */ /* 0x000fc800078ec0ff */
[----:B------:R-:W-:Y:S02]  /*1620*/  ISETP.GE.U32.AND P1, PT, R8, 0x7, PT ;  /* 0x000000070800780c */ /* 0x000fe40003f26070 */
[----:B------:R-:W-:-:S11]  /*1630*/  ISETP.NE.AND P0, PT, R7, RZ, PT ;  /* 0x000000ff0700720c */ /* 0x000fd60003f05270 */
[----:B------:R-:W-:Y:S05]  /*1640*/  @!P1 BRA `(.L_x_24) ;  /* 0x0000000000c89947 */ /* 0x000fea0003800000 */
[----:B------:R-:W0:Y:S01]  /*1650*/  LDC.64 R8, c[0x0][0x3a8] ;  /* 0x0000ea00ff087b82 */ /* 0x000e220000000a00 */
[----:B------:R-:W-:-:S05]  /*1660*/  IMAD R17, R3, UR14, R4 ;  /* 0x0000000e03117c24 */ /* 0x000fca000f8e0204 */
[C---:B------:R-:W-:Y:S01]  /*1670*/  IADD3 R15, PT, PT, R17.reuse, 0x1, RZ ;  /* 0x00000001110f7810 */ /* 0x040fe20007ffe0ff */
[C---:B------:R-:W-:Y:S02]  /*1680*/  VIADD R21, R17.reuse, 0x2 ;  /* 0x0000000211157836 */ /* 0x040fe40000000000 */
[----:B0-----:R-:W-:-:S05]  /*1690*/  IMAD.WIDE.U32 R12, R17, 0x4, R8 ;  /* 0x00000004110c7825 */ /* 0x001fca00078e0008 */
[----:B------:R0:W2:Y:S01]  /*16a0*/  LDG.E R19, desc[UR20][R12.64] ;  /* 0x000000140c137981 */ /* 0x0000a2000c1e1900 */
[----:B------:R-:W-:-:S05]  /*16b0*/  IMAD.WIDE.U32 R14, R15, 0x4, R8 ;  /* 0x000000040f0e7825 */ /* 0x000fca00078e0008 */
[----:B------:R1:W3:Y:S01]  /*16c0*/  LDG.E R18, desc[UR20][R14.64] ;  /* 0x000000140e127981 */ /* 0x0002e2000c1e1900 */
[----:B------:R-:W-:Y:S01]  /*16d0*/  IMAD.WIDE.U32 R20, R21, 0x4, R8 ;  /* 0x0000000415147825 */ /* 0x000fe200078e0008 */
[----:B------:R-:W-:-:S05]  /*16e0*/  IADD3 R23, PT, PT, R17, 0x3, RZ ;  /* 0x0000000311177810 */ /* 0x000fca0007ffe0ff */
[----:B------:R-:W4:Y:S01]  /*16f0*/  LDG.E R20, desc[UR20][R20.64] ;  /* 0x0000001414147981 */ /* 0x000f22000c1e1900 */
[----:B------:R-:W-:-:S04]  /*1700*/  IMAD.WIDE.U32 R22, R23, 0x4, R8 ;  /* 0x0000000417167825 */ /* 0x000fc800078e0008 */
[C---:B------:R-:W-:Y:S02]  /*1710*/  VIADD R11, R17.reuse, 0x4 ;  /* 0x00000004110b7836 */ /* 0x040fe40000000000 */
[----:B------:R-:W5:Y:S01]  /*1720*/  LDG.E R22, desc[UR20][R22.64] ;  /* 0x0000001416167981 */ /* 0x000f62000c1e1900 */
[----:B0-----:R-:W-:Y:S01]  /*1730*/  IADD3 R13, PT, PT, R17, 0x5, RZ ;  /* 0x00000005110d7810 */ /* 0x001fe20007ffe0ff */
[----:B------:R-:W-:-:S04]  /*1740*/  IMAD.WIDE.U32 R10, R11, 0x4, R8 ;  /* 0x000000040b0a7825 */ /* 0x000fc800078e0008 */
[--C-:B------:R-:W-:Y:S02]  /*1750*/  IMAD.WIDE.U32 R12, R13, 0x4, R8.reuse ;  /* 0x000000040d0c7825 */ /* 0x100fe400078e0008 */
[----:B------:R-:W5:Y:S02]  /*1760*/  LDG.E R10, desc[UR20][R10.64] ;  /* 0x000000140a0a7981 */ /* 0x000f64000c1e1900 */
[C---:B-1----:R-:W-:Y:S02]  /*1770*/  VIADD R15, R17.reuse, 0x6 ;  /* 0x00000006110f7836 */ /* 0x042fe40000000000 */
[----:B------:R-:W5:Y:S01]  /*1780*/  LDG.E R12, desc[UR20][R12.64] ;  /* 0x000000140c0c7981 */ /* 0x000f62000c1e1900 */
[----:B------:R-:W-:Y:S01]  /*1790*/  IADD3 R17, PT, PT, R17, 0x7, RZ ;  /* 0x0000000711117810 */ /* 0x000fe20007ffe0ff */
[----:B------:R-:W-:-:S04]  /*17a0*/  IMAD.WIDE.U32 R14, R15, 0x4, R8 ;  /* 0x000000040f0e7825 */ /* 0x000fc800078e0008 */
[----:B------:R-:W-:Y:S02]  /*17b0*/  IMAD.WIDE.U32 R8, R17, 0x4, R8 ;  /* 0x0000000411087825 */ /* 0x000fe400078e0008 */
[----:B------:R-:W5:Y:S04]  /*17c0*/  LDG.E R15, desc[UR20][R14.64] ;  /* 0x000000140e0f7981 */ /* 0x000f68000c1e1900 */
[----:B------:R-:W5:Y:S01]  /*17d0*/  LDG.E R9, desc[UR20][R8.64] ;  /* 0x0000001408097981 */ /* 0x000f62000c1e1900 */
[----:B--2---:R-:W-:-:S04]  /*17e0*/  FSETP.GEU.AND P5, PT, R6, R19, PT ;  /* 0x000000130600720b */ /* 0x004fc80003fae000 */
[----:B------:R-:W-:Y:S02]  /*17f0*/  FSEL R19, R19, R6, !P5 ;  /* 0x0000000613137208 */ /* 0x000fe40006800000 */
[----:B------:R-:W-:Y:S02]  /*1800*/  SEL R5, R4, R5, !P5 ;  /* 0x0000000504057207 */ /* 0x000fe40006800000 */
[----:B---3--:R-:W-:-:S04]  /*1810*/  FSETP.GEU.AND P6, PT, R19, R18, PT ;  /* 0x000000121300720b */ /* 0x008fc80003fce000 */
[----:B------:R-:W-:-:S04]  /*1820*/  FSEL R19, R18, R19, !P6 ;  /* 0x0000001312137208 */ /* 0x000fc80007000000 */
[----:B----4-:R-:W-:-:S04]  /*1830*/  FSETP.GEU.AND P4, PT, R19, R20, PT ;  /* 0x000000141300720b */ /* 0x010fc80003f8e000 */
[----:B------:R-:W-:Y:S01]  /*1840*/  FSEL R19, R20, R19, !P4 ;  /* 0x0000001314137208 */ /* 0x000fe20006000000 */
[----:B------:R-:W-:-:S03]  /*1850*/  @!P6 VIADD R5, R4, 0x1 ;  /* 0x000000010405e836 */ /* 0x000fc60000000000 */
[----:B-----5:R-:W-:-:S04]  /*1860*/  FSETP.GEU.AND P3, PT, R19, R22, PT ;  /* 0x000000161300720b */ /* 0x020fc80003f6e000 */
        /* <DEDUP_REMOVED lines=13> */
[----:B------:R-:W-:-:S07]  /*1940*/  @!P5 IADD3 R5, PT, PT, R4, 0x6, RZ ;  /* 0x000000060405d810 */ /* 0x000fce0007ffe0ff */
[C---:B------:R-:W-:Y:S01]  /*1950*/  @!P3 VIADD R5, R4.reuse, 0x7 ;  /* 0x000000070405b836 */ /* 0x040fe20000000000 */
[----:B------:R-:W-:-:S07]  /*1960*/  IADD3 R4, PT, PT, R4, 0x8, RZ ;  /* 0x0000000804047810 */ /* 0x000fce0007ffe0ff */
.L_x_24:
        /* <DEDUP_REMOVED lines=10> */
[----:B0-----:R-:W-:-:S04]  /*1a10*/  IMAD.WIDE.U32 R10, R7, 0x4, R8 ;  /* 0x00000004070a7825 */ /* 0x001fc800078e0008 */
[--C-:B------:R-:W-:Y:S02]  /*1a20*/  IMAD.WIDE.U32 R12, R13, 0x4, R8.reuse ;  /* 0x000000040d0c7825 */ /* 0x100fe400078e0008 */
[----:B------:R-:W2:Y:S02]  /*1a30*/  LDG.E R11, desc[UR20][R10.64] ;  /* 0x000000140a0b7981 */ /* 0x000ea4000c1e1900 */
[----:B------:R-:W-:Y:S02]  /*1a40*/  IMAD.WIDE.U32 R14, R15, 0x4, R8 ;  /* 0x000000040f0e7825 */ /* 0x000fe400078e0008 */
[----:B------:R-:W3:Y:S01]  /*1a50*/  LDG.E R13, desc[UR20][R12.64] ;  /* 0x000000140c0d7981 */ /* 0x000ee2000c1e1900 */
[----:B------:R-:W-:-:S03]  /*1a60*/  IADD3 R7, PT, PT, R7, 0x3, RZ ;  /* 0x0000000307077810 */ /* 0x000fc60007ffe0ff */
[----:B------:R-:W4:Y:S02]  /*1a70*/  LDG.E R15, desc[UR20][R14.64] ;  /* 0x000000140e0f7981 */ /* 0x000f24000c1e1900 */
[----:B------:R-:W-:-:S06]  /*1a80*/  IMAD.WIDE.U32 R8, R7, 0x4, R8 ;  /* 0x0000000407087825 */ /* 0x000fcc00078e0008 */
        /* <DEDUP_REMOVED lines=11> */
[----:B------:R-:W-:-:S07]  /*1b40*/  @!P2 IADD3 R5, PT, PT, R4, 0x2, RZ ;  /* 0x000000020405a810 */ /* 0x000fce0007ffe0ff */
[C---:B------:R-:W-:Y:S01]  /*1b50*/  @!P3 VIADD R5, R4.reuse, 0x3 ;  /* 0x000000030405b836 */ /* 0x040fe20000000000 */
[----:B------:R-:W-:-:S07]  /*1b60*/  IADD3 R4, PT, PT, R4, 0x4, RZ ;  /* 0x0000000404047810 */ /* 0x000fce0007ffe0ff */
.L_x_25:
[----:B------:R-:W-:Y:S05]  /*1b70*/  @!P4 BRA `(.L_x_19) ;  /* 0x000000000054c947 */ /* 0x000fea0003800000 */
[----:B------:R-:W0:Y:S01]  /*1b80*/  LDC.64 R8, c[0x0][0x3a8] ;  /* 0x0000ea00ff087b82 */ /* 0x000e220000000a00 */
[----:B------:R-:W-:-:S04]  /*1b90*/  IMAD R3, R3, UR16, R4 ;  /* 0x0000001003037c24 */ /* 0x000fc8000f8e0204 */
[----:B0-----:R-:W-:-:S06]  /*1ba0*/  IMAD.WIDE.U32 R10, R3, 0x4, R8 ;  /* 0x00000004030a7825 */ /* 0x001fcc00078e0008 */
[----:B------:R-:W2:Y:S01]  /*1bb0*/  LDG.E R11, desc[UR20][R10.64] ;  /* 0x000000140a0b7981 */ /* 0x000ea2000c1e1900 */
[----:B------:R-:W-:Y:S02]  /*1bc0*/  ISETP.NE.AND P1, PT, R16, 0x1, PT ;  /* 0x000000011000780c */ /* 0x000fe40003f25270 */
[----:B--2---:R-:W-:-:S04]  /*1bd0*/  FSETP.GEU.AND P0, PT, R6, R11, PT ;  /* 0x0000000b0600720b */ /* 0x004fc80003f0e000 */
[----:B------:R-:W-:Y:S02]  /*1be0*/  FSEL R13, R11, R6, !P0 ;  /* 0x000000060b0d7208 */ /* 0x000fe40004000000 */
[----:B------:R-:W-:-:S05]  /*1bf0*/  SEL R5, R4, R5, !P0 ;  /* 0x0000000504057207 */ /* 0x000fca0004000000 */
[----:B------:R-:W-:Y:S05]  /*1c00*/  @!P1 BRA `(.L_x_19) ;  /* 0x0000000000309947 */ /* 0x000fea0003800000 */
[----:B------:R-:W-:Y:S01]  /*1c10*/  ISETP.NE.AND P1, PT, R16, 0x2, PT ;  /* 0x000000021000780c */ /* 0x000fe20003f25270 */
[----:B------:R-:W-:-:S04]  /*1c20*/  VIADD R7, R3, 0x1 ;  /* 0x0000000103077836 */ /* 0x000fc80000000000 */
[----:B------:R-:W-:-:S06]  /*1c30*/  IMAD.WIDE.U32 R6, R7, 0x4, R8 ;  /* 0x0000000407067825 */ /* 0x000fcc00078e0008 */
[----:B------:R-:W2:Y:S02]  /*1c40*/  LDG.E R6, desc[UR20][R6.64] ;  /* 0x0000001406067981 */ /* 0x000ea4000c1e1900 */
[----:B------:R-:W-:-:S05]  /*1c50*/  @P1 IADD3 R3, PT, PT, R3, 0x2, RZ ;  /* 0x0000000203031810 */ /* 0x000fca0007ffe0ff */
[----:B------:R-:W-:-:S06]  /*1c60*/  @P1 IMAD.WIDE.U32 R8, R3, 0x4, R8 ;  /* 0x0000000403081825 */ /* 0x000fcc00078e0008 */
[----:B------:R-:W3:Y:S01]  /*1c70*/  @P1 LDG.E R8, desc[UR20][R8.64] ;  /* 0x0000001408081981 */ /* 0x000ee2000c1e1900 */
[----:B--2---:R-:W-:-:S04]  /*1c80*/  FSETP.GEU.AND P0, PT, R13, R6, PT ;  /* 0x000000060d00720b */ /* 0x004fc80003f0e000 */
[----:B------:R-:W-:-:S04]  /*1c90*/  FSEL R13, R6, R13, !P0 ;  /* 0x0000000d060d7208 */ /* 0x000fc80004000000 */
[----:B---3--:R-:W-:-:S05]  /*1ca0*/  FSETP.GEU.OR P2, PT, R13, R8, !P1 ;  /* 0x000000080d00720b */ /* 0x008fca0004f4e400 */
[----:B------:R-:W-:-:S08]  /*1cb0*/  @!P0 VIADD R5, R4, 0x1 ;  /* 0x0000000104058836 */ /* 0x000fd00000000000 */
[----:B------:R-:W-:-:S07]  /*1cc0*/  @!P2 IADD3 R5, PT, PT, R4, 0x2, RZ ;  /* 0x000000020405a810 */ /* 0x000fce0007ffe0ff */
.L_x_19:
[----:B------:R-:W-:Y:S05]  /*1cd0*/  BSYNC.RECONVERGENT B0 ;  /* 0x0000000000007941 */ /* 0x000fea0003800200 */
.L_x_18:
[----:B------:R-:W-:Y:S01]  /*1ce0*/  ISETP.NE.AND P0, PT, R2, RZ, PT ;  /* 0x000000ff0200720c */ /* 0x000fe20003f05270 */
[----:B------:R-:W0:-:S12]  /*1cf0*/  LDC R4, c[0x0][0x38c] ;  /* 0x0000e300ff047b82 */ /* 0x000e180000000800 */
[----:B------:R-:W1:Y:S01]  /*1d00*/  @!P0 LDC.64 R6, c[0x0][0x3b0] ;  /* 0x0000ec00ff068b82 */ /* 0x000e620000000a00 */
[----:B0-----:R-:W-:-:S04]  /*1d10*/  @!P0 IMAD R3, R4, UR5, RZ ;  /* 0x0000000504038c24 */ /* 0x001fc8000f8e02ff */
[----:B-1----:R-:W-:-:S05]  /*1d20*/  @!P0 IMAD.WIDE R6, R3, 0x4, R6 ;  /* 0x0000000403068825 */ /* 0x002fca00078e0206 */
[----:B------:R0:W-:Y:S01]  /*1d30*/  @!P0 STG.E desc[UR20][R6.64], R5 ;  /* 0x0000000506008986 */ /* 0x0001e2000c101914 */
[----:B------:R-:W-:Y:S01]  /*1d40*/  BAR.SYNC.DEFER_BLOCKING 0x0 ;  /* 0x0000000000007b1d */ /* 0x000fe20000010000 */
[----:B------:R-:W-:-:S13]  /*1d50*/  ISETP.NE.AND P0, PT, R4, 0x1, PT ;  /* 0x000000010400780c */ /* 0x000fda0003f05270 */
[----:B0-----:R-:W-:Y:S05]  /*1d60*/  @!P0 BRA `(.L_x_26) ;  /* 0x0000000c00388947 */ /* 0x001fea0003800000 */
[----:B------:R-:W-:-:S07]  /*1d70*/  IMAD.MOV.U32 R3, RZ, RZ, 0x1 ;  /* 0x00000001ff037424 */ /* 0x000fce00078e00ff */
.L_x_40:
[----:B------:R-:W0:Y:S01]  /*1d80*/  LDCU UR4, c[0x0][0x384] ;  /* 0x00007080ff0477ac */ /* 0x000e220008000800 */
[----:B------:R-:W-:Y:S01]  /*1d90*/  BSSY.RECONVERGENT B0, `(.L_x_27) ;  /* 0x0000091000007945 */ /* 0x000fe20003800200 */
[----:B------:R-:W-:Y:S02]  /*1da0*/  HFMA2 R4, -RZ, RZ, -1.875, 0 ;  /* 0xbf800000ff047431 */ /* 0x000fe400000001ff */
[----:B------:R-:W-:Y:S01]  /*1db0*/  IMAD.MOV.U32 R6, RZ, RZ, RZ ;  /* 0x000000ffff067224 */ /* 0x000fe200078e00ff */
[----:B0-----:R-:W-:-:S13]  /*1dc0*/  ISETP.GE.AND P0, PT, R2, UR4, PT ;  /* 0x0000000402007c0c */ /* 0x001fda000bf06270 */
[----:B------:R-:W-:Y:S05]  /*1dd0*/  @P0 BRA `(.L_x_28) ;  /* 0x0000000800300947 */ /* 0x000fea0003800000 */
[----:B------:R-:W0:Y:S01]  /*1de0*/  LDCU UR4, c[0x0][0x388] ;  /* 0x00007100ff0477ac */ /* 0x000e220008000800 */
[----:B------:R-:W-:Y:S01]  /*1df0*/  IMAD R8, R0, UR5, RZ ;  /* 0x0000000500087c24 */ /* 0x000fe2000f8e02ff */
[----:B------:R-:W-:Y:S01]  /*1e00*/  MOV R6, RZ ;  /* 0x000000ff00067202 */ /* 0x000fe20000000f00 */
[----:B------:R-:W-:Y:S01]  /*1e10*/  IMAD.MOV.U32 R4, RZ, RZ, -0x40800000 ;  /* 0xbf800000ff047424 */ /* 0x000fe200078e00ff */
[----:B0-----:R-:W-:Y:S02]  /*1e20*/  UISETP.GT.AND UP0, UPT, UR4, URZ, UPT ;  /* 0x000000ff0400728c */ /* 0x001fe4000bf04270 */
[----:B------:R-:W-:-:S07]  /*1e30*/  IMAD R5, R5, UR4, R8 ;  /* 0x0000000405057c24 */ /* 0x000fce000f8e0208 */
[----:B------:R-:W-:Y:S05]  /*1e40*/  BRA.U UP0, `(.L_x_29) ;  /* 0x0000000100407547 */ /* 0x000fea000b800000 */
[----:B------:R-:W0:Y:S01]  /*1e50*/  LDC R12, c[0x0][0x384] ;  /* 0x0000e100ff0c7b82 */ /* 0x000e220000000800 */
[----:B------:R-:W-:-:S07]  /*1e60*/  MOV R5, R2 ;  /* 0x0000000200057202 */ /* 0x000fce0000000f00 */
[----:B------:R-:W1:Y:S02]  /*1e70*/  LDC.64 R10, c[0x0][0x3a8] ;  /* 0x0000ea00ff0a7b82 */ /* 0x000e640000000a00 */
.L_x_30:
[----:B0-----:R-:W-:-:S04]  /*1e80*/  IMAD R9, R12, UR17, R5 ;  /* 0x000000110c097c24 */ /* 0x001fc8000f8e0205 */
[----:B-1----:R-:W-:-:S05]  /*1e90*/  IMAD.WIDE.U32 R8, R9, 0x4, R10 ;  /* 0x0000000409087825 */ /* 0x002fca00078e000a */
[----:B------:R-:W2:Y:S02]  /*1ea0*/  LDG.E R7, desc[UR20][R8.64] ;  /* 0x0000001408077981 */ /* 0x000ea4000c1e1900 */
[----:B--2---:R-:W-:-:S04]  /*1eb0*/  FMNMX R13, RZ, R7, PT ;  /* 0x00000007ff0d7209 */ /* 0x004fc80003800000 */
[----:B------:R-:W-:-:S13]  /*1ec0*/  FSETP.NEU.AND P0, PT, R13, R7, PT ;  /* 0x000000070d00720b */ /* 0x000fda0003f0d000 */
[----:B------:R2:W-:Y:S01]  /*1ed0*/  @P0 STG.E desc[UR20][R8.64], R13 ;  /* 0x0000000d08000986 */ /* 0x0005e2000c101914 */
[----:B------:R-:W-:-:S04]  /*1ee0*/  FSETP.GT.AND P0, PT, R13, R4, PT ;  /* 0x000000040d00720b */ /* 0x000fc80003f04000 */
[C---:B------:R-:W-:Y:S01]  /*1ef0*/  SEL R6, R5.reuse, R6, P0 ;  /* 0x0000000605067207 */ /* 0x040fe20000000000 */
[----:B------:R-:W-:Y:S01]  /*1f00*/  VIADD R5, R5, UR28 ;  /* 0x0000001c05057c36 */ /* 0x000fe20008000000 */
[----:B------:R-:W-:-:S04]  /*1f10*/  FSEL R4, R13, R4, P0 ;  /* 0x000000040d047208 */ /* 0x000fc80000000000 */
[----:B------:R-:W-:-:S13]  /*1f20*/  ISETP.GE.AND P1, PT, R5, R12, PT ;  /* 0x0000000c0500720c */ /* 0x000fda0003f26270 */
[----:B--2---:R-:W-:Y:S05]  /*1f30*/  @!P1 BRA `(.L_x_30) ;  /* 0xfffffffc00d09947 */ /* 0x004fea000383ffff */
[----:B------:R-:W-:Y:S05]  /*1f40*/  BRA `(.L_x_28) ;  /* 0x0000000400d47947 */ /* 0x000fea0003800000 */
.L_x_29:
[----:B------:R-:W-:-:S07]  /*1f50*/  MOV R7, R2 ;  /* 0x0000000200077202 */ /* 0x000fce0000000f00 */
.L_x_35:
[----:B------:R-:W0:Y:S01]  /*1f60*/  LDC R10, c[0x0][0x384] ;  /* 0x0000e100ff0a7b82 */ /* 0x000e220000000800 */
[----:B------:R-:W1:Y:S07]  /*1f70*/  LDCU UR4, c[0x0][0x388] ;  /* 0x00007100ff0477ac */ /* 0x000e6e0008000800 */
[----:B------:R-:W2:Y:S01]  /*1f80*/  LDC.64 R12, c[0x0][0x3a8] ;  /* 0x0000ea00ff0c7b82 */ /* 0x000ea20000000a00 */
[----:B0-----:R-:W-:-:S04]  /*1f90*/  IMAD R9, R10, UR18, R7 ;  /* 0x000000120a097c24 */ /* 0x001fc8000f8e0207 */
[----:B--2---:R-:W-:-:S05]  /*1fa0*/  IMAD.WIDE.U32 R12, R9, 0x4, R12 ;  /* 0x00000004090c7825 */ /* 0x004fca00078e000c */
[----:B------:R0:W5:Y:S01]  /*1fb0*/  LDG.E R9, desc[UR20][R12.64] ;  /* 0x000000140c097981 */ /* 0x000162000c1e1900 */
[----:B-1----:R-:W-:Y:S01]  /*1fc0*/  UISETP.GE.U32.AND UP0, UPT, UR4, 0x8, UPT ;  /* 0x000000080400788c */ /* 0x002fe2000bf06070 */
[----:B------:R-:W-:Y:S02]  /*1fd0*/  HFMA2 R22, -RZ, RZ, 0, 0 ;  /* 0x00000000ff167431 */ /* 0x000fe400000001ff */
[----:B------:R-:W-:Y:S02]  /*1fe0*/  IMAD.MOV.U32 R20, RZ, RZ, RZ ;  /* 0x000000ffff147224 */ /* 0x000fe400078e00ff */
[----:B------:R-:W-:-:S04]  /*1ff0*/  IMAD R11, R7, UR4, R8 ;  /* 0x00000004070b7c24 */ /* 0x000fc8000f8e0208 */
[----:B0-----:R-:W-:Y:S05]  /*2000*/  BRA.U !UP0, `(.L_x_31) ;  /* 0x0000000108ac7547 */ /* 0x001fea000b800000 */
[----:B------:R-:W-:Y:S01]  /*2010*/  IMAD.MOV.U32 R20, RZ, RZ, RZ ;  /* 0x000000ffff147224 */ /* 0x000fe200078e00ff */
[----:B------:R-:W-:-:S07]  /*2020*/  MOV R18, RZ ;  /* 0x000000ff00127202 */ /* 0x000fce0000000f00 */
.L_x_32:
[----:B------:R-:W0:Y:S01]  /*2030*/  LDC.64 R14, c[0x0][0x398] ;  /* 0x0000e600ff0e7b82 */ /* 0x000e220000000a00 */
[----:B------:R-:W-:Y:S01]  /*2040*/  IMAD.IADD R17, R5, 0x1, R18 ;  /* 0x0000000105117824 */ /* 0x000fe200078e0212 */
[----:B------:R-:W-:-:S03]  /*2050*/  IADD3 R19, PT, PT, R11, R18, RZ ;  /* 0x000000120b137210 */ /* 0x000fc60007ffe0ff */
        /* <DEDUP_REMOVED lines=8> */
[----:B------:R-:W4:Y:S01]  /*20e0*/  LDG.E.CONSTANT R25, desc[UR20][R14.64+0xc] ;  /* 0x00000c140e197981 */ /* 0x000f22000c1e9900 */
[----:B---3--:R-:W-:-:S03]  /*20f0*/  FADD R19, -R19, R24 ;  /* 0x0000001813137221 */ /* 0x008fc60000000100 */
[----:B------:R-:W3:Y:S01]  /*2100*/  LDG.E.CONSTANT R24, desc[UR20][R16.64+0xc] ;  /* 0x00000c1410187981 */ /* 0x000ee2000c1e9900 */
[----:B------:R-:W-:Y:S01]  /*2110*/  FFMA R19, R19, R19, R20 ;  /* 0x0000001313137223 */ /* 0x000fe20000000014 */
[----:B--2---:R-:W-:Y:S02]  /*2120*/  FADD R26, -R21, R26 ;  /* 0x0000001a151a7221 */ /* 0x004fe40000000100 */
[----:B------:R-:W2:Y:S04]  /*2130*/  LDG.E.CONSTANT R20, desc[UR20][R16.64+0x14] ;  /* 0x0000141410147981 */ /* 0x000ea8000c1e9900 */
[----:B------:R-:W2:Y:S01]  /*2140*/  LDG.E.CONSTANT R21, desc[UR20][R16.64+0x10] ;  /* 0x0000101410157981 */ /* 0x000ea2000c1e9900 */
[----:B----4-:R-:W-:-:S03]  /*2150*/  FADD R28, -R23, R22 ;  /* 0x00000016171c7221 */ /* 0x010fc60000000100 */
[----:B------:R-:W2:Y:S01]  /*2160*/  LDG.E.CONSTANT R22, desc[UR20][R14.64+0x10] ;  /* 0x000010140e167981 */ /* 0x000ea2000c1e9900 */
[----:B------:R-:W-:-:S03]  /*2170*/  FFMA R27, R26, R26, R19 ;  /* 0x0000001a1a1b7223 */ /* 0x000fc60000000013 */
[----:B------:R-:W4:Y:S01]  /*2180*/  LDG.E.CONSTANT R23, desc[UR20][R14.64+0x14] ;  /* 0x000014140e177981 */ /* 0x000f22000c1e9900 */
[----:B------:R-:W-:-:S03]  /*2190*/  FFMA R27, R28, R28, R27 ;  /* 0x0000001c1c1b7223 */ /* 0x000fc6000000001b */
[----:B------:R-:W4:Y:S04]  /*21a0*/  LDG.E.CONSTANT R19, desc[UR20][R16.64+0x18] ;  /* 0x0000181410137981 */ /* 0x000f28000c1e9900 */
[----:B------:R-:W4:Y:S01]  /*21b0*/  LDG.E.CONSTANT R26, desc[UR20][R16.64+0x1c] ;  /* 0x00001c14101a7981 */ /* 0x000f22000c1e9900 */
[----:B---3--:R-:W-:-:S03]  /*21c0*/  FADD R28, -R24, R25 ;  /* 0x00000019181c7221 */ /* 0x008fc60000000100 */
[----:B------:R-:W3:Y:S04]  /*21d0*/  LDG.E.CONSTANT R24, desc[UR20][R14.64+0x18] ;  /* 0x000018140e187981 */ /* 0x000ee8000c1e9900 */
[----:B------:R-:W3:Y:S01]  /*21e0*/  LDG.E.CONSTANT R25, desc[UR20][R14.64+0x1c] ;  /* 0x00001c140e197981 */ /* 0x000ee2000c1e9900 */
[----:B------:R-:W-:Y:S02]  /*21f0*/  VIADD R18, R18, 0x8 ;  /* 0x0000000812127836 */ /* 0x000fe40000000000 */
[----:B------:R-:W-:Y:S01]  /*2200*/  FFMA R27, R28, R28, R27 ;  /* 0x0000001c1c1b7223 */ /* 0x000fe2000000001b */
[----:B--2---:R-:W-:Y:S02]  /*2210*/  FADD R22, -R21, R22 ;  /* 0x0000001615167221 */ /* 0x004fe40000000100 */
[----:B------:R-:W-:-:S02]  /*2220*/  ISETP.NE.AND P0, PT, R18, UR26, PT ;  /* 0x0000001a12007c0c */ /* 0x000fc4000bf05270 */
[----:B------:R-:W-:Y:S01]  /*2230*/  FFMA R27, R22, R22, R27 ;  /* 0x00000016161b7223 */ /* 0x000fe2000000001b */
[----:B----4-:R-:W-:-:S04]  /*2240*/  FADD R20, -R20, R23 ;  /* 0x0000001714147221 */ /* 0x010fc80000000100 */
[----:B------:R-:W-:Y:S01]  /*2250*/  FFMA R27, R20, R20, R27 ;  /* 0x00000014141b7223 */ /* 0x000fe2000000001b */
[----:B---3--:R-:W-:Y:S01]  /*2260*/  FADD R24, -R19, R24 ;  /* 0x0000001813187221 */ /* 0x008fe20000000100 */
[----:B------:R-:W-:-:S03]  /*2270*/  FADD R26, -R26, R25 ;  /* 0x000000191a1a7221 */ /* 0x000fc60000000100 */
[----:B------:R-:W-:-:S04]  /*2280*/  FFMA R27, R24, R24, R27 ;  /* 0x00000018181b7223 */ /* 0x000fc8000000001b */
[----:B------:R-:W-:Y:S01]  /*2290*/  FFMA R20, R26, R26, R27 ;  /* 0x0000001a1a147223 */ /* 0x000fe2000000001b */
[----:B------:R-:W-:Y:S06]  /*22a0*/  @P0 BRA `(.L_x_32) ;  /* 0xfffffffc00600947 */ /* 0x000fec000383ffff */
[----:B------:R-:W-:-:S07]  /*22b0*/  MOV R22, UR26 ;  /* 0x0000001a00167c02 */ /* 0x000fce0008000f00 */
.L_x_31:
[----:B------:R-:W-:-:S09]  /*22c0*/  UISETP.NE.AND UP0, UPT, UR22, URZ, UPT ;  /* 0x000000ff1600728c */ /* 0x000fd2000bf05270 */
[----:B------:R-:W-:Y:S05]  /*22d0*/  BRA.U !UP0, `(.L_x_33) ;  /* 0x0000000108cc7547 */ /* 0x000fea000b800000 */
[----:B------:R-:W-:Y:S02]  /*22e0*/  UISETP.GE.U32.AND UP0, UPT, UR23, 0x3, UPT ;  /* 0x000000031700788c */ /* 0x000fe4000bf06070 */
[----:B------:R-:W-:-:S07]  /*22f0*/  UISETP.NE.AND UP1, UPT, UR24, URZ, UPT ;  /* 0x000000ff1800728c */ /* 0x000fce000bf25270 */
[----:B------:R-:W-:Y:S05]  /*2300*/  BRA.U !UP0, `(.L_x_34) ;  /* 0x0000000108587547 */ /* 0x000fea000b800000 */
[----:B------:R-:W0:Y:S01]  /*2310*/  LDC.64 R16, c[0x0][0x398] ;  /* 0x0000e600ff107b82 */ /* 0x000e220000000a00 */
[----:B------:R-:W-:Y:S01]  /*2320*/  IMAD.IADD R15, R5, 0x1, R22 ;  /* 0x00000001050f7824 */ /* 0x000fe200078e0216 */
[----:B------:R-:W-:-:S03]  /*2330*/  IADD3 R19, PT, PT, R11, R22, RZ ;  /* 0x000000160b137210 */ /* 0x000fc60007ffe0ff */
        /* <DEDUP_REMOVED lines=8> */
[----:B------:R-:W4:Y:S04]  /*23c0*/  LDG.E.CONSTANT R21, desc[UR20][R14.64+0xc] ;  /* 0x00000c140e157981 */ /* 0x000f28000c1e9900 */
[----:B------:R-:W4:Y:S01]  /*23d0*/  LDG.E.CONSTANT R28, desc[UR20][R16.64+0xc] ;  /* 0x00000c14101c7981 */ /* 0x000f22000c1e9900 */
[----:B------:R-:W-:-:S02]  /*23e0*/  VIADD R22, R22, 0x4 ;  /* 0x0000000416167836 */ /* 0x000fc40000000000 */
[----:B--2---:R-:W-:-:S04]  /*23f0*/  FADD R23, -R23, R24 ;  /* 0x0000001817177221 */ /* 0x004fc80000000100 */
[----:B------:R-:W-:Y:S01]  /*2400*/  FFMA R20, R23, R23, R20 ;  /* 0x0000001717147223 */ /* 0x000fe20000000014 */
[----:B---3--:R-:W-:-:S04]  /*2410*/  FADD R25, -R25, R26 ;  /* 0x0000001a19197221 */ /* 0x008fc80000000100 */
[----:B------:R-:W-:Y:S01]  /*2420*/  FFMA R20, R25, R25, R20 ;  /* 0x0000001919147223 */ /* 0x000fe20000000014 */
[----:B----4-:R-:W-:-:S04]  /*2430*/  FADD R19, -R18, R19 ;  /* 0x0000001312137221 */ /* 0x010fc80000000100 */
[----:B------:R-:W-:Y:S01]  /*2440*/  FFMA R20, R19, R19, R20 ;  /* 0x0000001313147223 */ /* 0x000fe20000000014 */
[----:B------:R-:W-:-:S04]  /*2450*/  FADD R21, -R21, R28 ;  /* 0x0000001c15157221 */ /* 0x000fc80000000100 */
[----:B------:R-:W-:-:S07]  /*2460*/  FFMA R20, R21, R21, R20 ;  /* 0x0000001515147223 */ /* 0x000fce0000000014 */
.L_x_34:
[----:B------:R-:W-:Y:S05]  /*2470*/  BRA.U !UP1, `(.L_x_33) ;  /* 0x0000000109647547 */ /* 0x000fea000b800000 */
[----:B------:R-:W-:Y:S02]  /*2480*/  ISETP.NE.AND P0, PT, RZ, UR25, PT ;  /* 0x00000019ff007c0c */ /* 0x000fe4000bf05270 */
[----:B------:R-:W-:-:S11]  /*2490*/  ISETP.NE.AND P1, PT, RZ, UR27, PT ;  /* 0x0000001bff007c0c */ /* 0x000fd6000bf25270 */
[----:B------:R-:W0:Y:S01]  /*24a0*/  @P0 LDC.64 R18, c[0x0][0x398] ;  /* 0x0000e600ff120b82 */ /* 0x000e220000000a00 */
[----:B------:R-:W-:Y:S01]  /*24b0*/  @P0 IADD3 R17, PT, PT, R5, R22, RZ ;  /* 0x0000001605110210 */ /* 0x000fe20007ffe0ff */
[----:B------:R-:W-:Y:S01]  /*24c0*/  @P0 IMAD.IADD R21, R11, 0x1, R22 ;  /* 0x000000010b150824 */ /* 0x000fe200078e0216 */
[----:B------:R-:W-:-:S04]  /*24d0*/  @P0 IADD3 R22, PT, PT, R22, 0x2, RZ ;  /* 0x0000000216160810 */ /* 0x000fc80007ffe0ff */
[----:B------:R-:W-:Y:S01]  /*24e0*/  @P1 IADD3 R23, PT, PT, R5, R22, RZ ;  /* 0x0000001605171210 */ /* 0x000fe20007ffe0ff */
[----:B------:R-:W1:Y:S01]  /*24f0*/  @P1 LDC.64 R14, c[0x0][0x398] ;  /* 0x0000e600ff0e1b82 */ /* 0x000e620000000a00 */
[----:B------:R-:W-:Y:S02]  /*2500*/  @P1 IMAD.IADD R25, R11, 0x1, R22 ;  /* 0x000000010b191824 */ /* 0x000fe400078e0216 */
[----:B0-----:R-:W-:-:S04]  /*2510*/  @P0 IMAD.WIDE R16, R17, 0x4, R18 ;  /* 0x0000000411100825 */ /* 0x001fc800078e0212 */
[----:B------:R-:W-:Y:S01]  /*2520*/  @P0 IMAD.WIDE R18, R21, 0x4, R18 ;  /* 0x0000000415120825 */ /* 0x000fe200078e0212 */
[----:B------:R-:W2:Y:S04]  /*2530*/  @P0 LDG.E.CONSTANT R11, desc[UR20][R16.64] ;  /* 0x00000014100b0981 */ /* 0x000ea8000c1e9900 */
[----:B------:R-:W2:Y:S01]  /*2540*/  @P0 LDG.E.CONSTANT R24, desc[UR20][R18.64] ;  /* 0x0000001412180981 */ /* 0x000ea2000c1e9900 */
[----:B-1----:R-:W-:-:S03]  /*2550*/  @P1 IMAD.WIDE R22, R23, 0x4, R14 ;  /* 0x0000000417161825 */ /* 0x002fc600078e020e */
[----:B------:R-:W3:Y:S01]  /*2560*/  @P0 LDG.E.CONSTANT R21, desc[UR20][R16.64+0x4] ;  /* 0x0000041410150981 */ /* 0x000ee2000c1e9900 */
[----:B------:R-:W-:-:S03]  /*2570*/  @P1 IMAD.WIDE R14, R25, 0x4, R14 ;  /* 0x00000004190e1825 */ /* 0x000fc600078e020e */
[----:B------:R-:W3:Y:S04]  /*2580*/  @P0 LDG.E.CONSTANT R26, desc[UR20][R18.64+0x4] ;  /* 0x00000414121a0981 */ /* 0x000ee8000c1e9900 */
[----:B------:R-:W4:Y:S04]  /*2590*/  @P1 LDG.E.CONSTANT R22, desc[UR20][R22.64] ;  /* 0x0000001416161981 */ /* 0x000f28000c1e9900 */
[----:B------:R-:W4:Y:S01]  /*25a0*/  @P1 LDG.E.CONSTANT R15, desc[UR20][R14.64] ;  /* 0x000000140e0f1981 */ /* 0x000f22000c1e9900 */
[----:B--2---:R-:W-:-:S04]  /*25b0*/  @P0 FADD R11, -R11, R24 ;  /* 0x000000180b0b0221 */ /* 0x004fc80000000100 */
[----:B------:R-:W-:Y:S01]  /*25c0*/  @P0 FFMA R11, R11, R11, R20 ;  /* 0x0000000b0b0b0223 */ /* 0x000fe20000000014 */
[----:B---3--:R-:W-:-:S04]  /*25d0*/  @P0 FADD R26, -R21, R26 ;  /* 0x0000001a151a0221 */ /* 0x008fc80000000100 */
[----:B------:R-:W-:Y:S01]  /*25e0*/  @P0 FFMA R20, R26, R26, R11 ;  /* 0x0000001a1a140223 */ /* 0x000fe2000000000b */
[----:B----4-:R-:W-:-:S04]  /*25f0*/  @P1 FADD R11, -R22, R15 ;  /* 0x0000000f160b1221 */ /* 0x010fc80000000100 */
[----:B------:R-:W-:-:S07]  /*2600*/  @P1 FFMA R20, R11, R11, R20 ;  /* 0x0000000b0b141223 */ /* 0x000fce0000000014 */
.L_x_33:
[----:B-----5:R-:W-:-:S04]  /*2610*/  FMNMX R11, R9, R20, PT ;  /* 0x00000014090b7209 */ /* 0x020fc80003800000 */
[----:B------:R-:W-:-:S13]  /*2620*/  FSETP.NEU.AND P0, PT, R11, R9, PT ;  /* 0x000000090b00720b */ /* 0x000fda0003f0d000 */
[----:B------:R0:W-:Y:S01]  /*2630*/  @P0 STG.E desc[UR20][R12.64], R11 ;  /* 0x0000000b0c000986 */ /* 0x0001e2000c101914 */
[----:B------:R-:W-:-:S04]  /*2640*/  FSETP.GT.AND P0, PT, R11, R4, PT ;  /* 0x000000040b00720b */ /* 0x000fc80003f04000 */
[C---:B------:R-:W-:Y:S01]  /*2650*/  SEL R6, R7.reuse, R6, P0 ;  /* 0x0000000607067207 */ /* 0x040fe20000000000 */
[----:B------:R-:W-:Y:S01]  /*2660*/  VIADD R7, R7, UR28 ;  /* 0x0000001c07077c36 */ /* 0x000fe20008000000 */
[----:B------:R-:W-:-:S04]  /*2670*/  FSEL R4, R11, R4, P0 ;  /* 0x000000040b047208 */ /* 0x000fc80000000000 */
[----:B------:R-:W-:-:S13]  /*2680*/  ISETP.GE.AND P1, PT, R7, R10, PT ;  /* 0x0000000a0700720c */ /* 0x000fda0003f26270 */
[----:B0-----:R-:W-:Y:S05]  /*2690*/  @!P1 BRA `(.L_x_35) ;  /* 0xfffffff800309947 */ /* 0x001fea000383ffff */
.L_x_28:
[----:B------:R-:W-:Y:S05]  /*26a0*/  BSYNC.RECONVERGENT B0 ;  /* 0x0000000000007941 */ /* 0x000fea0003800200 */
.L_x_27:
[----:B------:R-:W0:Y:S01]  /*26b0*/  S2R R10, SR_TID.X ;  /* 0x00000000000a7919 */ /* 0x000e220000002100 */
[----:B------:R-:W1:Y:S01]  /*26c0*/  S2UR UR8, SR_CgaCtaId ;  /* 0x00000000000879c3 */ /* 0x000e620000008800 */
[----:B------:R-:W-:Y:S01]  /*26d0*/  UMOV UR4, 0x400 ;  /* 0x0000040000047882 */ /* 0x000fe20000000000 */
[----:B------:R-:W-:Y:S02]  /*26e0*/  UISETP.GE.U32.AND UP0, UPT, UR28, 0x2, UPT ;  /* 0x000000021c00788c */ /* 0x000fe4000bf06070 */
[----:B------:R-:W-:Y:S02]  /*26f0*/  UIADD3 UR7, UPT, UPT, UR4, 0x1000, URZ ;  /* 0x0000100004077890 */ /* 0x000fe4000fffe0ff */
[----:B-1----:R-:W-:Y:S02]  /*2700*/  ULEA UR6, UR8, UR4, 0x18 ;  /* 0x0000000408067291 */ /* 0x002fe4000f8ec0ff */
[----:B------:R-:W-:-:S04]  /*2710*/  ULEA UR7, UR8, UR7, 0x18 ;  /* 0x0000000708077291 */ /* 0x000fc8000f8ec0ff */
[C---:B0-----:R-:W-:Y:S02]  /*2720*/  LEA R5, R10.reuse, UR6, 0x2 ;  /* 0x000000060a057c11 */ /* 0x041fe4000f8e10ff */
[----:B------:R-:W-:-:S03]  /*2730*/  LEA R7, R10, UR7, 0x2 ;  /* 0x000000070a077c11 */ /* 0x000fc6000f8e10ff */
[----:B------:R0:W-:Y:S04]  /*2740*/  STS [R5], R4 ;  /* 0x0000000405007388 */ /* 0x0001e80000000800 */
[----:B------:R0:W-:Y:S01]  /*2750*/  STS [R7], R6 ;  /* 0x0000000607007388 */ /* 0x0001e20000000800 */
[----:B------:R-:W-:Y:S05]  /*2760*/  BRA.U !UP0, `(.L_x_36) ;  /* 0x0000000108807547 */ /* 0x000fea000b800000 */
[----:B------:R-:W-:Y:S01]  /*2770*/  UMOV UR4, URZ ;  /* 0x000000ff00047c82 */ /* 0x000fe20008000000 */
[----:B------:R-:W-:-:S05]  /*2780*/  UMOV UR29, 0x2 ;  /* 0x00000002001d7882 */ /* 0x000fca0000000000 */
.L_x_39:
[----:B------:R-:W-:Y:S01]  /*2790*/  UMOV UR7, UR4 ;  /* 0x0000000400077c82 */ /* 0x000fe20008000000 */
[----:B------:R-:W-:Y:S01]  /*27a0*/  UIADD3 UR4, UPT, UPT, UR4, 0x1, URZ ;  /* 0x0000000104047890 */ /* 0x000fe2000fffe0ff */
[----:B------:R-:W-:Y:S03]  /*27b0*/  BAR.SYNC.DEFER_BLOCKING 0x0 ;  /* 0x0000000000007b1d */ /* 0x000fe60000010000 */
[----:B------:R-:W-:-:S03]  /*27c0*/  USHF.R.U32.HI UR8, URZ, UR4, UR28 ;  /* 0x00000004ff087299 */ /* 0x000fc6000801161c */
[----:B------:R-:W-:Y:S03]  /*27d0*/  BSSY.RECONVERGENT B0, `(.L_x_37) ;  /* 0x0000016000007945 */ /* 0x000fe60003800200 */
[----:B------:R-:W-:-:S13]  /*27e0*/  ISETP.GE.U32.AND P0, PT, R10, UR8, PT ;  /* 0x000000080a007c0c */ /* 0x000fda000bf06070 */
[----:B-1----:R-:W-:Y:S05]  /*27f0*/  @P0 BRA `(.L_x_38) ;  /* 0x00000000004c0947 */ /* 0x002fea0003800000 */
[----:B0-----:R-:W-:-:S05]  /*2800*/  SHF.L.U32 R6, R10, 0x1, RZ ;  /* 0x000000010a067819 */ /* 0x001fca00000006ff */
[C---:B------:R-:W-:Y:S01]  /*2810*/  VIADD R7, R6.reuse, 0x1 ;  /* 0x0000000106077836 */ /* 0x040fe20000000000 */
[----:B------:R-:W-:-:S04]  /*2820*/  SHF.L.U32 R6, R6, UR7, RZ ;  /* 0x0000000706067c19 */ /* 0x000fc800080006ff */
[----:B------:R-:W-:Y:S02]  /*2830*/  SHF.L.U32 R7, R7, UR7, RZ ;  /* 0x0000000707077c19 */ /* 0x000fe400080006ff */
[----:B------:R-:W-:Y:S02]  /*2840*/  LEA R8, R6, UR6, 0x2 ;  /* 0x0000000606087c11 */ /* 0x000fe4000f8e10ff */
[----:B------:R-:W-:-:S03]  /*2850*/  LEA R5, R7, UR6, 0x2 ;  /* 0x0000000607057c11 */ /* 0x000fc6000f8e10ff */
[----:B------:R-:W-:Y:S04]  /*2860*/  LDS R4, [R8] ;  /* 0x0000000008047984 */ /* 0x000fe80000000800 */
[----:B------:R-:W0:Y:S02]  /*2870*/  LDS R9, [R5] ;  /* 0x0000000005097984 */ /* 0x000e240000000800 */
[----:B0-----:R-:W-:-:S13]  /*2880*/  FSETP.GEU.AND P0, PT, R4, R9, PT ;  /* 0x000000090400720b */ /* 0x001fda0003f0e000 */
[----:B------:R-:W-:Y:S05]  /*2890*/  @P0 BRA `(.L_x_38) ;  /* 0x0000000000240947 */ /* 0x000fea0003800000 */
[----:B------:R-:W0:Y:S01]  /*28a0*/  S2UR UR19, SR_CgaCtaId ;  /* 0x00000000001379c3 */ /* 0x000e220000008800 */
[----:B------:R-:W-:Y:S01]  /*28b0*/  UMOV UR8, 0x400 ;  /* 0x0000040000087882 */ /* 0x000fe20000000000 */
[----:B------:R-:W-:Y:S01]  /*28c0*/  STS [R8], R9 ;  /* 0x0000000908007388 */ /* 0x000fe20000000800 */
[----:B------:R-:W-:-:S04]  /*28d0*/  UIADD3 UR8, UPT, UPT, UR8, 0x1000, URZ ;  /* 0x0000100008087890 */ /* 0x000fc8000fffe0ff */
[----:B0-----:R-:W-:-:S06]  /*28e0*/  ULEA UR8, UR19, UR8, 0x18 ;  /* 0x0000000813087291 */ /* 0x001fcc000f8ec0ff */
[----:B------:R-:W-:Y:S02]  /*28f0*/  LEA R4, R7, UR8, 0x2 ;  /* 0x0000000807047c11 */ /* 0x000fe4000f8e10ff */
[----:B------:R-:W-:-:S04]  /*2900*/  LEA R5, R6, UR8, 0x2 ;  /* 0x0000000806057c11 */ /* 0x000fc8000f8e10ff */
[----:B------:R-:W0:Y:S04]  /*2910*/  LDS R4, [R4] ;  /* 0x0000000004047984 */ /* 0x000e280000000800 */
[----:B0-----:R1:W-:Y:S02]  /*2920*/  STS [R5], R4 ;  /* 0x0000000405007388 */ /* 0x0013e40000000800 */
.L_x_38:
[----:B------:R-:W-:Y:S05]  /*2930*/  BSYNC.RECONVERGENT B0 ;  /* 0x0000000000007941 */ /* 0x000fea0003800200 */
.L_x_37:
[----:B------:R-:W-:-:S04]  /*2940*/  USHF.L.U32 UR7, UR29, UR7, URZ ;  /* 0x000000071d077299 */ /* 0x000fc800080006ff */
[----:B------:R-:W-:-:S09]  /*2950*/  UISETP.GE.U32.AND UP0, UPT, UR7, UR28, UPT ;  /* 0x0000001c0700728c */ /* 0x000fd2000bf06070 */
[----:B------:R-:W-:Y:S05]  /*2960*/  BRA.U !UP0, `(.L_x_39) ;  /* 0xfffffffd08887547 */ /* 0x000fea000b83ffff */
.L_x_36:
[----:B------:R-:W2:Y:S08]  /*2970*/  S2UR UR6, SR_CgaCtaId ;  /* 0x00000000000679c3 */ /* 0x000eb00000008800 */
[----:B------:R-:W-:Y:S01]  /*2980*/  BAR.SYNC.DEFER_BLOCKING 0x0 ;  /* 0x0000000000007b1d */ /* 0x000fe20000010000 */
[----:B------:R-:W-:-:S05]  /*2990*/  ISETP.NE.AND P0, PT, R10, RZ, PT ;  /* 0x000000ff0a00720c */ /* 0x000fca0003f05270 */
[----:B------:R-:W-:Y:S02]  /*29a0*/  UMOV UR4, 0x400 ;  /* 0x0000040000047882 */ /* 0x000fe40000000000 */
[----:B01----:R-:W0:Y:S08]  /*29b0*/  LDC R4, c[0x0][0x38c] ;  /* 0x0000e300ff047b82 */ /* 0x003e300000000800 */
[----:B------:R-:W1:Y:S01]  /*29c0*/  @!P0 LDC.64 R6, c[0x0][0x3b0] ;  /* 0x0000ec00ff068b82 */ /* 0x000e620000000a00 */
[----:B--2---:R-:W-:Y:S01]  /*29d0*/  ULEA UR4, UR6, UR4, 0x18 ;  /* 0x0000000406047291 */ /* 0x004fe2000f8ec0ff */
[----:B0-----:R-:W-:-:S08]  /*29e0*/  @!P0 IMAD R9, R4, UR5, R3 ;  /* 0x0000000504098c24 */ /* 0x001fd0000f8e0203 */
[----:B------:R-:W0:Y:S01]  /*29f0*/  LDS R5, [UR4+0x1000] ;  /* 0x00100004ff057984 */ /* 0x000e220008000800 */
[----:B------:R-:W-:Y:S01]  /*2a00*/  IADD3 R3, PT, PT, R3, 0x1, RZ ;  /* 0x0000000103037810 */ /* 0x000fe20007ffe0ff */
[----:B-1----:R-:W-:-:S05]  /*2a10*/  @!P0 IMAD.WIDE R6, R9, 0x4, R6 ;  /* 0x0000000409068825 */ /* 0x002fca00078e0206 */
[----:B0-----:R0:W-:Y:S01]  /*2a20*/  @!P0 STG.E desc[UR20][R6.64], R5 ;  /* 0x0000000506008986 */ /* 0x0011e2000c101914 */
[----:B------:R-:W-:-:S13]  /*2a30*/  ISETP.NE.AND P0, PT, R3, R4, PT ;  /* 0x000000040300720c */ /* 0x000fda0003f05270 */
[----:B0-----:R-:W-:Y:S05]  /*2a40*/  @P0 BRA `(.L_x_40) ;  /* 0xfffffff000cc0947 */ /* 0x001fea000383ffff */
.L_x_26:
[----:B------:R-:W0:Y:S01]  /*2a50*/  LDCU UR4, c[0x0][0x370] ;  /* 0x00006e00ff0477ac */ /* 0x000e220008000800 */
[----:B------:R-:W1:Y:S01]  /*2a60*/  LDCU UR6, c[0x0][0x380] ;  /* 0x00007000ff0677ac */ /* 0x000e620008000800 */
[----:B0-----:R-:W-:-:S04]  /*2a70*/  UIADD3 UR5, UPT, UPT, UR4, UR5, URZ ;  /* 0x0000000504057290 */ /* 0x001fc8000fffe0ff */
[----:B-1----:R-:W-:-:S09]  /*2a80*/  UISETP.GE.AND UP0, UPT, UR5, UR6, UPT ;  /* 0x000000060500728c */ /* 0x002fd2000bf06270 */
[----:B------:R-:W-:Y:S05]  /*2a90*/  BRA.U !UP0, `(.L_x_41) ;  /* 0xffffffd508cc7547 */ /* 0x000fea000b83ffff */
[----:B------:R-:W-:Y:S05]  /*2aa0*/  EXIT ;  /* 0x000000000000794d */ /* 0x000fea0003800000 */
.L_x_42:
[----:B------:R-:W-:-:S00]  /*2ab0*/  BRA `(.L_x_42) ;  /* 0xfffffffc00fc7947 */ /* 0x000fc0000383ffff */
[----:B------:R-:W-:-:S00]  /*2ac0*/  NOP ;  /* 0x0000000000007918 */ /* 0x000fc00000000000 */
        /* <DEDUP_REMOVED lines=11> */
.L_x_142:


//--------------------- .text._Z35farthestpointsamplingwithdistKernelILj1024EEviiiPKfPfPi --------------------------
	.section	.text._Z35farthestpointsamplingwithdistKernelILj1024EEviiiPKfPfPi,"ax",@progbits
	.align	128
        .global         _Z35farthestpointsamplingwithdistKernelILj1024EEviiiPKfPfPi
        .type           _Z35farthestpointsamplingwithdistKernelILj1024EEviiiPKfPfPi,@function
        .size           _Z35farthestpointsamplingwithdistKernelILj1024EEviiiPKfPfPi,(.L_x_143 - _Z35farthestpointsamplingwithdistKernelILj1024EEviiiPKfPfPi)
        .other          _Z35farthestpointsamplingwithdistKernelILj1024EEviiiPKfPfPi,@"STO_CUDA_ENTRY STV_DEFAULT"
_Z35farthestpointsamplingwithdistKernelILj1024EEviiiPKfPfPi:
.text._Z35farthestpointsamplingwithdistKernelILj1024EEviiiPKfPfPi:
        /* <DEDUP_REMOVED lines=8> */
[----:B------:R-:W0:Y:S01]  /*0080*/  S2R R3, SR_TID.X ;  /* 0x0000000000037919 */ /* 0x000e220000002100 */
[----:B------:R-:W1:Y:S01]  /*0090*/  S2UR UR5, SR_CgaCtaId ;  /* 0x00000000000579c3 */ /* 0x000e620000008800 */
[----:B------:R-:W-:Y:S01]  /*00a0*/  UMOV UR4, 0x400 ;  /* 0x0000040000047882 */ /* 0x000fe20000000000 */
[----:B------:R-:W2:Y:S01]  /*00b0*/  LDCU UR11, c[0x0][0x360] ;  /* 0x00006c00ff0b77ac */ /* 0x000ea20008000800 */
[----:B------:R-:W-:-:S05]  /*00c0*/  UIADD3 UR4, UPT, UPT, UR4, 0x1000, URZ ;  /* 0x0000100004047890 */ /* 0x000fca000fffe0ff */
[----:B------:R-:W3:Y:S01]  /*00d0*/  LDC R2, c[0x0][0x384] ;  /* 0x0000e100ff027b82 */ /* 0x000ee20000000800 */
[----:B------:R-:W4:Y:S01]  /*00e0*/  LDCU.64 UR14, c[0x0][0x358] ;  /* 0x00006b00ff0e77ac */ /* 0x000f220008000a00 */
[----:B------:R-:W0:Y:S01]  /*00f0*/  LDCU UR12, c[0x0][0x370] ;  /* 0x00006e00ff0c77ac */ /* 0x000e220008000800 */
[----:B-1----:R-:W-:-:S03]  /*0100*/  ULEA UR4, UR5, UR4, 0x18 ;  /* 0x0000000405047291 */ /* 0x002fc6000f8ec0ff */
[----:B------:R-:W-:Y:S02]  /*0110*/  UMOV UR5, UR6 ;  /* 0x0000000600057c82 */ /* 0x000fe40008000000 */
[----:B------:R-:W-:Y:S01]  /*0120*/  UMOV UR7, UR5 ;  /* 0x0000000500077c82 */ /* 0x000fe20008000000 */
[C---:B0-----:R-:W-:Y:S01]  /*0130*/  IMAD.SHL.U32 R14, R3.reuse, 0x2, RZ ;  /* 0x00000002030e7824 */ /* 0x041fe200078e00ff */
[----:B------:R-:W-:Y:S01]  /*0140*/  LEA R0, R3, UR4, 0x2 ;  /* 0x0000000403007c11 */ /* 0x000fe2000f8e10ff */
[----:B---3--:R-:W-:Y:S02]  /*0150*/  IMAD R2, R2, UR5, R3 ;  /* 0x0000000502027c24 */ /* 0x008fe4000f8e0203 */
[----:B--2-4-:R-:W-:-:S07]  /*0160*/  VIADD R13, R14, 0x1 ;  /* 0x000000010e0d7836 */ /* 0x014fce0000000000 */
.L_x_55:
[C---:B------:R-:W-:Y:S01]  /*0170*/  ISETP.NE.AND P0, PT, R3.reuse, RZ, PT ;  /* 0x000000ff0300720c */ /* 0x040fe20003f05270 */
[----:B0-----:R-:W0:Y:S01]  /*0180*/  LDC R11, c[0x0][0x384] ;  /* 0x0000e100ff0b7b82 */ /* 0x001e220000000800 */
[----:B------:R-:W-:Y:S11]  /*0190*/  BSSY.RECONVERGENT B0, `(.L_x_43) ;  /* 0x0000011000007945 */ /* 0x000ff60003800200 */
[----:B------:R-:W1:Y:S08]  /*01a0*/  @!P0 LDC R7, c[0x0][0x388] ;  /* 0x0000e200ff078b82 */ /* 0x000e700000000800 */
[----:B--2---:R-:W2:Y:S01]  /*01b0*/  @!P0 LDC.64 R4, c[0x0][0x3a0] ;  /* 0x0000e800ff048b82 */ /* 0x004ea20000000a00 */
[----:B0-----:R-:W-:Y:S01]  /*01c0*/  ISETP.GE.AND P1, PT, R3, R11, PT ;  /* 0x0000000b0300720c */ /* 0x001fe20003f26270 */
[----:B-1----:R-:W-:-:S04]  /*01d0*/  @!P0 IMAD R7, R7, UR5, RZ ;  /* 0x0000000507078c24 */ /* 0x002fc8000f8e02ff */
[----:B--2---:R-:W-:-:S05]  /*01e0*/  @!P0 IMAD.WIDE R4, R7, 0x4, R4 ;  /* 0x0000000407048825 */ /* 0x004fca00078e0204 */
[----:B------:R0:W-:Y:S03]  /*01f0*/  @!P0 STG.E desc[UR14][R4.64], RZ ;  /* 0x000000ff04008986 */ /* 0x0001e6000c10190e */
[----:B------:R-:W-:Y:S05]  /*0200*/  @P1 BRA `(.L_x_44) ;  /* 0x0000000000241947 */ /* 0x000fea0003800000 */
[----:B------:R-:W1:Y:S01]  /*0210*/  LDC.64 R6, c[0x0][0x398] ;  /* 0x0000e600ff067b82 */ /* 0x000e620000000a00 */
[----:B------:R-:W-:Y:S02]  /*0220*/  IMAD.MOV.U32 R8, RZ, RZ, R3 ;  /* 0x000000ffff087224 */ /* 0x000fe400078e0003 */
[----:B------:R-:W-:-:S07]  /*0230*/  IMAD.MOV.U32 R9, RZ, RZ, 0x7e967699 ;  /* 0x7e967699ff097424 */ /* 0x000fce00078e00ff */
.L_x_45:
[----:B0-2---:R-:W-:Y:S02]  /*0240*/  IMAD R5, R11, UR7, R8 ;  /* 0x000000070b057c24 */ /* 0x005fe4000f8e0208 */
[----:B------:R-:W-:Y:S02]  /*0250*/  VIADD R8, R8, UR11 ;  /* 0x0000000b08087c36 */ /* 0x000fe40008000000 */
[----:B-1----:R-:W-:-:S03]  /*0260*/  IMAD.WIDE.U32 R4, R5, 0x4, R6 ;  /* 0x0000000405047825 */ /* 0x002fc600078e0006 */
[----:B------:R-:W-:Y:S02]  /*0270*/  ISETP.GE.AND P0, PT, R8, R11, PT ;  /* 0x0000000b0800720c */ /* 0x000fe40003f06270 */
[----:B------:R2:W-:Y:S11]  /*0280*/  STG.E desc[UR14][R4.64], R9 ;  /* 0x0000000904007986 */ /* 0x0005f6000c10190e */
[----:B------:R-:W-:Y:S05]  /*0290*/  @!P0 BRA `(.L_x_45) ;  /* 0xfffffffc00e88947 */ /* 0x000fea000383ffff */
.L_x_44:
[----:B------:R-:W-:Y:S05]  /*02a0*/  BSYNC.RECONVERGENT B0 ;  /* 0x0000000000007941 */ /* 0x000fea0003800200 */
.L_x_43:
[----:B------:R-:W1:Y:S02]  /*02b0*/  LDCU UR4, c[0x0][0x388] ;  /* 0x00007100ff0477ac */ /* 0x000e640008000800 */
[----:B-1----:R-:W-:Y:S01]  /*02c0*/  UISETP.NE.AND UP0, UPT, UR4, 0x1, UPT ;  /* 0x000000010400788c */ /* 0x002fe2000bf05270 */
[----:B------:R-:W-:Y:S08]  /*02d0*/  BAR.SYNC.DEFER_BLOCKING 0x0 ;  /* 0x0000000000007b1d */ /* 0x000ff00000010000 */
[----:B------:R-:W-:Y:S05]  /*02e0*/  BRA.U !UP0, `(.L_x_46) ;  /* 0x0000000508547547 */ /* 0x000fea000b800000 */
[----:B--2---:R-:W-:Y:S02]  /*02f0*/  HFMA2 R9, -RZ, RZ, 0, 0 ;  /* 0x00000000ff097431 */ /* 0x004fe400000001ff */
[----:B------:R-:W-:-:S07]  /*0300*/  IMAD.MOV.U32 R12, RZ, RZ, 0x1 ;  /* 0x00000001ff0c7424 */ /* 0x000fce00078e00ff */
.L_x_54:
[----:B------:R-:W1:Y:S01]  /*0310*/  LDC R10, c[0x0][0x384] ;  /* 0x0000e100ff0a7b82 */ /* 0x000e620000000800 */
[----:B------:R-:W2:Y:S01]  /*0320*/  LDCU UR4, c[0x0][0x384] ;  /* 0x00007080ff0477ac */ /* 0x000ea20008000800 */
[----:B------:R-:W-:Y:S01]  /*0330*/  BSSY.RECONVERGENT B0, `(.L_x_47) ;  /* 0x000001c000007945 */ /* 0x000fe20003800200 */
[----:B------:R-:W-:Y:S02]  /*0340*/  IMAD.MOV.U32 R15, RZ, RZ, -0x40800000 ;  /* 0xbf800000ff0f7424 */ /* 0x000fe400078e00ff */
[----:B------:R-:W-:Y:S01]  /*0350*/  IMAD.MOV.U32 R17, RZ, RZ, RZ ;  /* 0x000000ffff117224 */ /* 0x000fe200078e00ff */
[----:B-1----:R-:W-:-:S13]  /*0360*/  ISETP.GE.AND P0, PT, R3, R10, PT ;  /* 0x0000000a0300720c */ /* 0x002fda0003f06270 */
[----:B--2---:R-:W-:Y:S05]  /*0370*/  @P0 BRA `(.L_x_48) ;  /* 0x00000000005c0947 */ /* 0x004fea0003800000 */
[----:B------:R-:W1:Y:S01]  /*0380*/  LDC.64 R6, c[0x0][0x390] ;  /* 0x0000e400ff067b82 */ /* 0x000e620000000a00 */
[----:B------:R-:W-:Y:S01]  /*0390*/  IMAD R8, R10, UR5, R9 ;  /* 0x000000050a087c24 */ /* 0x000fe2000f8e0209 */
[----:B------:R-:W-:Y:S01]  /*03a0*/  MOV R17, RZ ;  /* 0x000000ff00117202 */ /* 0x000fe20000000f00 */
[----:B------:R-:W-:Y:S02]  /*03b0*/  IMAD.MOV.U32 R19, RZ, RZ, R2 ;  /* 0x000000ffff137224 */ /* 0x000fe400078e0002 */
[--C-:B------:R-:W-:Y:S02]  /*03c0*/  IMAD R21, R8, R10, R3.reuse ;  /* 0x0000000a08157224 */ /* 0x100fe400078e0203 */
[----:B------:R-:W-:Y:S01]  /*03d0*/  IMAD.MOV.U32 R15, RZ, RZ, -0x40800000 ;  /* 0xbf800000ff0f7424 */ /* 0x000fe200078e00ff */
[----:B0-----:R-:W0:Y:S01]  /*03e0*/  LDC.64 R4, c[0x0][0x398] ;  /* 0x0000e600ff047b82 */ /* 0x001e220000000a00 */
[----:B------:R-:W-:-:S07]  /*03f0*/  IMAD.MOV.U32 R16, RZ, RZ, R3 ;  /* 0x000000ffff107224 */ /* 0x000fce00078e0003 */
.L_x_49:
[----:B-1----:R-:W-:-:S04]  /*0400*/  IMAD.WIDE R8, R21, 0x4, R6 ;  /* 0x0000000415087825 */ /* 0x002fc800078e0206 */
[----:B0-----:R-:W-:Y:S02]  /*0410*/  IMAD.WIDE.U32 R10, R19, 0x4, R4 ;  /* 0x00000004130a7825 */ /* 0x001fe400078e0004 */
[----:B------:R-:W2:Y:S04]  /*0420*/  LDG.E.CONSTANT R9, desc[UR14][R8.64] ;  /* 0x0000000e08097981 */ /* 0x000ea8000c1e9900 */
[----:B------:R-:W2:Y:S01]  /*0430*/  LDG.E R18, desc[UR14][R10.64] ;  /* 0x0000000e0a127981 */ /* 0x000ea2000c1e1900 */
[----:B------:R-:W-:Y:S01]  /*0440*/  IADD3 R21, PT, PT, R21, UR11, RZ ;  /* 0x0000000b15157c10 */ /* 0x000fe2000fffe0ff */
[----:B------:R-:W-:Y:S01]  /*0450*/  VIADD R19, R19, UR11 ;  /* 0x0000000b13137c36 */ /* 0x000fe20008000000 */
[----:B--2---:R-:W-:-:S04]  /*0460*/  FMNMX R20, R18, R9, PT ;  /* 0x0000000912147209 */ /* 0x004fc80003800000 */
[----:B------:R-:W-:-:S13]  /*0470*/  FSETP.NEU.AND P0, PT, R20, R18, PT ;  /* 0x000000121400720b */ /* 0x000fda0003f0d000 */
[----:B------:R2:W-:Y:S01]  /*0480*/  @P0 STG.E desc[UR14][R10.64], R20 ;  /* 0x000000140a000986 */ /* 0x0005e2000c10190e */
[----:B------:R-:W-:-:S04]  /*0490*/  FSETP.GT.AND P0, PT, R20, R15, PT ;  /* 0x0000000f1400720b */ /* 0x000fc80003f04000 */
[C---:B------:R-:W-:Y:S01]  /*04a0*/  SEL R17, R16.reuse, R17, P0 ;  /* 0x0000001110117207 */ /* 0x040fe20000000000 */
[----:B------:R-:W-:Y:S01]  /*04b0*/  VIADD R16, R16, UR11 ;  /* 0x0000000b10107c36 */ /* 0x000fe20008000000 */
[----:B------:R-:W-:-:S04]  /*04c0*/  FSEL R15, R20, R15, P0 ;  /* 0x0000000f140f7208 */ /* 0x000fc80000000000 */
[----:B------:R-:W-:-:S13]  /*04d0*/  ISETP.GE.AND P1, PT, R16, UR4, PT ;  /* 0x0000000410007c0c */ /* 0x000fda000bf26270 */
[----:B--2---:R-:W-:Y:S05]  /*04e0*/  @!P1 BRA `(.L_x_49) ;  /* 0xfffffffc00c49947 */ /* 0x004fea000383ffff */
.L_x_48:
[----:B------:R-:W-:Y:S05]  /*04f0*/  BSYNC.RECONVERGENT B0 ;  /* 0x0000000000007941 */ /* 0x000fea0003800200 */
.L_x_47:
[----:B------:R-:W1:Y:S01]  /*0500*/  S2UR UR4, SR_CgaCtaId ;  /* 0x00000000000479c3 */ /* 0x000e620000008800 */
[----:B------:R-:W-:Y:S01]  /*0510*/  UMOV UR6, 0x400 ;  /* 0x0000040000067882 */ /* 0x000fe20000000000 */
[----:B------:R-:W-:Y:S02]  /*0520*/  UISETP.GE.U32.AND UP0, UPT, UR11, 0x2, UPT ;  /* 0x000000020b00788c */ /* 0x000fe4000bf06070 */
[----:B-1----:R-:W-:-:S06]  /*0530*/  ULEA UR6, UR4, UR6, 0x18 ;  /* 0x0000000604067291 */ /* 0x002fcc000f8ec0ff */
[----:B0-----:R-:W-:-:S05]  /*0540*/  LEA R4, R3, UR6, 0x2 ;  /* 0x0000000603047c11 */ /* 0x001fca000f8e10ff */
[----:B------:R0:W-:Y:S04]  /*0550*/  STS [R4], R15 ;  /* 0x0000000f04007388 */ /* 0x0001e80000000800 */
[----:B------:R0:W-:Y:S01]  /*0560*/  STS [R0], R17 ;  /* 0x0000001100007388 */ /* 0x0001e20000000800 */
[----:B------:R-:W-:Y:S05]  /*0570*/  BRA.U !UP0, `(.L_x_50) ;  /* 0x0000000108787547 */ /* 0x000fea000b800000 */
[----:B------:R-:W-:Y:S01]  /*0580*/  UMOV UR4, URZ ;  /* 0x000000ff00047c82 */ /* 0x000fe20008000000 */
[----:B------:R-:W-:-:S05]  /*0590*/  UMOV UR13, 0x2 ;  /* 0x00000002000d7882 */ /* 0x000fca0000000000 */
.L_x_53:
[----:B------:R-:W-:Y:S01]  /*05a0*/  UMOV UR8, UR4 ;  /* 0x0000000400087c82 */ /* 0x000fe20008000000 */
[----:B------:R-:W-:Y:S01]  /*05b0*/  UIADD3 UR4, UPT, UPT, UR4, 0x1, URZ ;  /* 0x0000000104047890 */ /* 0x000fe2000fffe0ff */
[----:B------:R-:W-:Y:S03]  /*05c0*/  BAR.SYNC.DEFER_BLOCKING 0x0 ;  /* 0x0000000000007b1d */ /* 0x000fe60000010000 */
[----:B------:R-:W-:-:S03]  /*05d0*/  USHF.R.U32.HI UR9, URZ, UR4, UR11 ;  /* 0x00000004ff097299 */ /* 0x000fc6000801160b */
[----:B------:R-:W-:Y:S03]  /*05e0*/  BSSY.RECONVERGENT B0, `(.L_x_51) ;  /* 0x0000014000007945 */ /* 0x000fe60003800200 */
[----:B------:R-:W-:-:S13]  /*05f0*/  ISETP.GE.U32.AND P0, PT, R3, UR9, PT ;  /* 0x0000000903007c0c */ /* 0x000fda000bf06070 */
[----:B-1----:R-:W-:Y:S05]  /*0600*/  @P0 BRA `(.L_x_52) ;  /* 0x0000000000440947 */ /* 0x002fea0003800000 */
[----:B------:R-:W-:Y:S02]  /*0610*/  SHF.L.U32 R7, R13, UR8, RZ ;  /* 0x000000080d077c19 */ /* 0x000fe400080006ff */
[----:B------:R-:W-:Y:S02]  /*0620*/  SHF.L.U32 R6, R14, UR8, RZ ;  /* 0x000000080e067c19 */ /* 0x000fe400080006ff */
[----:B------:R-:W-:Y:S02]  /*0630*/  LEA R5, R7, UR6, 0x2 ;  /* 0x0000000607057c11 */ /* 0x000fe4000f8e10ff */
[----:B------:R-:W-:-:S03]  /*0640*/  LEA R8, R6, UR6, 0x2 ;  /* 0x0000000606087c11 */ /* 0x000fc6000f8e10ff */
[----:B------:R-:W-:Y:S04]  /*0650*/  LDS R9, [R5] ;  /* 0x0000000005097984 */ /* 0x000fe80000000800 */
[----:B0-----:R-:W0:Y:S02]  /*0660*/  LDS R4, [R8] ;  /* 0x0000000008047984 */ /* 0x001e240000000800 */
        /* <DEDUP_REMOVED lines=11> */
.L_x_52:
[----:B------:R-:W-:Y:S05]  /*0720*/  BSYNC.RECONVERGENT B0 ;  /* 0x0000000000007941 */ /* 0x000fea0003800200 */
.L_x_51:
[----:B------:R-:W-:-:S04]  /*0730*/  USHF.L.U32 UR8, UR13, UR8, URZ ;  /* 0x000000080d087299 */ /* 0x000fc800080006ff */
[----:B------:R-:W-:-:S09]  /*0740*/  UISETP.GE.U32.AND UP0, UPT, UR8, UR11, UPT ;  /* 0x0000000b0800728c */ /* 0x000fd2000bf06070 */
[----:B------:R-:W-:Y:S05]  /*0750*/  BRA.U !UP0, `(.L_x_53) ;  /* 0xfffffffd08907547 */ /* 0x000fea000b83ffff */
.L_x_50:
[----:B------:R-:W2:Y:S08]  /*0760*/  S2UR UR6, SR_CgaCtaId ;  /* 0x00000000000679c3 */ /* 0x000eb00000008800 */
[----:B------:R-:W-:Y:S01]  /*0770*/  BAR.SYNC.DEFER_BLOCKING 0x0 ;  /* 0x0000000000007b1d */ /* 0x000fe20000010000 */
[----:B------:R-:W-:-:S05]  /*0780*/  ISETP.NE.AND P0, PT, R3, RZ, PT ;  /* 0x000000ff0300720c */ /* 0x000fca0003f05270 */
[----:B------:R-:W-:Y:S02]  /*0790*/  UMOV UR4, 0x400 ;  /* 0x0000040000047882 */ /* 0x000fe40000000000 */
[----:B------:R-:W3:Y:S08]  /*07a0*/  LDC R11, c[0x0][0x388] ;  /* 0x0000e200ff0b7b82 */ /* 0x000ef00000000800 */
[----:B01----:R-:W0:Y:S01]  /*07b0*/  @!P0 LDC.64 R4, c[0x0][0x3a0] ;  /* 0x0000e800ff048b82 */ /* 0x003e220000000a00 */
[----:B--2---:R-:W-:Y:S01]  /*07c0*/  ULEA UR4, UR6, UR4, 0x18 ;  /* 0x0000000406047291 */ /* 0x004fe2000f8ec0ff */
[----:B---3--:R-:W-:-:S08]  /*07d0*/  @!P0 IMAD R7, R11, UR5, R12 ;  /* 0x000000050b078c24 */ /* 0x008fd0000f8e020c */
[----:B------:R-:W1:Y:S01]  /*07e0*/  LDS R9, [UR4+0x1000] ;  /* 0x00100004ff097984 */ /* 0x000e620008000800 */
[----:B------:R-:W-:Y:S02]  /*07f0*/  VIADD R12, R12, 0x1 ;  /* 0x000000010c0c7836 */ /* 0x000fe40000000000 */
[----:B0-----:R-:W-:-:S05]  /*0800*/  @!P0 IMAD.WIDE R4, R7, 0x4, R4 ;  /* 0x0000000407048825 */ /* 0x001fca00078e0204 */
[----:B-1----:R1:W-:Y:S01]  /*0810*/  @!P0 STG.E desc[UR14][R4.64], R9 ;  /* 0x0000000904008986 */ /* 0x0023e2000c10190e */
[----:B------:R-:W-:-:S13]  /*0820*/  ISETP.NE.AND P0, PT, R12, R11, PT ;  /* 0x0000000b0c00720c */ /* 0x000fda0003f05270 */
[----:B-1----:R-:W-:Y:S05]  /*0830*/  @P0 BRA `(.L_x_54) ;  /* 0xfffffff800b40947 */ /* 0x002fea000383ffff */
.L_x_46:
[----:B------:R-:W1:Y:S01]  /*0840*/  LDCU UR4, c[0x0][0x380] ;  /* 0x00007000ff0477ac */ /* 0x000e620008000800 */
[----:B------:R-:W-:-:S04]  /*0850*/  UIADD3 UR5, UPT, UPT, UR12, UR5, URZ ;  /* 0x000000050c057290 */ /* 0x000fc8000fffe0ff */
[----:B-1----:R-:W-:-:S09]  /*0860*/  UISETP.GE.AND UP0, UPT, UR5, UR4, UPT ;  /* 0x000000040500728c */ /* 0x002fd2000bf06270 */
[----:B------:R-:W-:Y:S05]  /*0870*/  BRA.U !UP0, `(.L_x_55) ;  /* 0xfffffff9083c7547 */ /* 0x000fea000b83ffff */
[----:B------:R-:W-:Y:S05]  /*0880*/  EXIT ;  /* 0x000000000000794d */ /* 0x000fea0003800000 */
.L_x_56:
        /* <DEDUP_REMOVED lines=15> */
.L_x_143:


//--------------------- .text._Z27farthestpointsamplingKernelILj1024EEviiiiPKfPfPi --------------------------
	.section	.text._Z27farthestpointsamplingKernelILj1024EEviiiiPKfPfPi,"ax",@progbits
	.align	128
        .global         _Z27farthestpointsamplingKernelILj1024EEviiiiPKfPfPi
        .type           _Z27farthestpointsamplingKernelILj1024EEviiiiPKfPfPi,@function
        .size           _Z27farthestpointsamplingKernelILj1024EEviiiiPKfPfPi,(.L_x_144 - _Z27farthestpointsamplingKernelILj1024EEviiiiPKfPfPi)
        .other          _Z27farthestpointsamplingKernelILj1024EEviiiiPKfPfPi,@"STO_CUDA_ENTRY STV_DEFAULT"
_Z27farthestpointsamplingKernelILj1024EEviiiiPKfPfPi:
.text._Z27farthestpointsamplingKernelILj1024EEviiiiPKfPfPi:
        /* <DEDUP_REMOVED lines=9> */
[----:B------:R-:W0:Y:S01]  /*0090*/  LDC R2, c[0x0][0x384] ;  /* 0x0000e100ff027b82 */ /* 0x000e220000000800 */
[----:B------:R-:W1:Y:S01]  /*00a0*/  LDCU UR12, c[0x0][0x360] ;  /* 0x00006c00ff0c77ac */ /* 0x000e620008000800 */
[----:B------:R-:W2:Y:S06]  /*00b0*/  LDCU.64 UR14, c[0x0][0x358] ;  /* 0x00006b00ff0e77ac */ /* 0x000eac0008000a00 */
[----:B------:R-:W3:Y:S01]  /*00c0*/  LDC R5, c[0x0][0x388] ;  /* 0x0000e200ff057b82 */ /* 0x000ee20000000800 */
[----:B------:R-:W-:Y:S01]  /*00d0*/  UMOV UR10, UR5 ;  /* 0x00000005000a7c82 */ /* 0x000fe20008000000 */
[----:B------:R-:W-:Y:S01]  /*00e0*/  UMOV UR9, UR5 ;  /* 0x0000000500097c82 */ /* 0x000fe20008000000 */
[----:B0-----:R-:W-:Y:S01]  /*00f0*/  IMAD R0, R2, UR5, R0 ;  /* 0x0000000502007c24 */ /* 0x001fe2000f8e0200 */
[C---:B---3--:R-:W-:Y:S01]  /*0100*/  LOP3.LUT R3, R5.reuse, 0x7, RZ, 0xc0, !PT ;  /* 0x0000000705037812 */ /* 0x048fe200078ec0ff */
[C---:B------:R-:W-:Y:S01]  /*0110*/  IMAD R2, R5.reuse, R2, RZ ;  /* 0x0000000205027224 */ /* 0x040fe200078e02ff */
[----:B------:R-:W-:-:S02]  /*0120*/  LOP3.LUT R4, R5, 0x3, RZ, 0xc0, !PT ;  /* 0x0000000305047812 */ /* 0x000fc400078ec0ff */
[----:B-12---:R-:W-:-:S07]  /*0130*/  LOP3.LUT R5, R5, 0x7ffffff8, RZ, 0xc0, !PT ;  /* 0x7ffffff805057812 */ /* 0x006fce00078ec0ff */
.L_x_76:
[----:B0-----:R-:W0:Y:S01]  /*0140*/  S2R R6, SR_TID.X ;  /* 0x0000000000067919 */ /* 0x001e220000002100 */
[----:B------:R-:W1:Y:S01]  /*0150*/  LDC R12, c[0x0][0x384] ;  /* 0x0000e100ff0c7b82 */ /* 0x000e620000000800 */
[----:B------:R-:W-:Y:S01]  /*0160*/  BSSY.RECONVERGENT B0, `(.L_x_57) ;  /* 0x0000012000007945 */ /* 0x000fe20003800200 */
[C---:B0-----:R-:W-:Y:S02]  /*0170*/  ISETP.NE.AND P0, PT, R6.reuse, RZ, PT ;  /* 0x000000ff0600720c */ /* 0x041fe40003f05270 */
[----:B-1----:R-:W-:-:S11]  /*0180*/  ISETP.GE.AND P1, PT, R6, R12, PT ;  /* 0x0000000c0600720c */ /* 0x002fd60003f26270 */
[----:B------:R-:W0:Y:S08]  /*0190*/  @!P0 LDC R7, c[0x0][0x38c] ;  /* 0x0000e300ff078b82 */ /* 0x000e300000000800 */
[----:B--2---:R-:W1:Y:S01]  /*01a0*/  @!P0 LDC.64 R8, c[0x0][0x3a0] ;  /* 0x0000e800ff088b82 */ /* 0x004e620000000a00 */
[----:B0-----:R-:W-:-:S04]  /*01b0*/  @!P0 IMAD R7, R7, UR5, RZ ;  /* 0x0000000507078c24 */ /* 0x001fc8000f8e02ff */
[----:B-1----:R-:W-:-:S05]  /*01c0*/  @!P0 IMAD.WIDE R8, R7, 0x4, R8 ;  /* 0x0000000407088825 */ /* 0x002fca00078e0208 */
[----:B------:R0:W-:Y:S01]  /*01d0*/  @!P0 STG.E desc[UR14][R8.64], RZ ;  /* 0x000000ff08008986 */ /* 0x0001e2000c10190e */
[----:B------:R-:W-:Y:S05]  /*01e0*/  @P1 BRA `(.L_x_58) ;  /* 0x0000000000241947 */ /* 0x000fea0003800000 */
[----:B------:R-:W1:Y:S01]  /*01f0*/  LDC.64 R10, c[0x0][0x398] ;  /* 0x0000e600ff0a7b82 */ /* 0x000e620000000a00 */
[----:B------:R-:W-:Y:S01]  /*0200*/  MOV R7, R6 ;  /* 0x0000000600077202 */ /* 0x000fe20000000f00 */
[----:B------:R-:W-:-:S07]  /*0210*/  IMAD.MOV.U32 R13, RZ, RZ, 0x7e967699 ;  /* 0x7e967699ff0d7424 */ /* 0x000fce00078e00ff */
.L_x_59:
[----:B0-2---:R-:W-:Y:S01]  /*0220*/  IMAD R9, R12, UR9, R7 ;  /* 0x000000090c097c24 */ /* 0x005fe2000f8e0207 */
[----:B------:R-:W-:-:S03]  /*0230*/  IADD3 R7, PT, PT, R7, UR12, RZ ;  /* 0x0000000c07077c10 */ /* 0x000fc6000fffe0ff */
[----:B-1----:R-:W-:Y:S01]  /*0240*/  IMAD.WIDE.U32 R8, R9, 0x4, R10 ;  /* 0x0000000409087825 */ /* 0x002fe200078e000a */
[----:B------:R-:W-:-:S04]  /*0250*/  ISETP.GE.AND P0, PT, R7, R12, PT ;  /* 0x0000000c0700720c */ /* 0x000fc80003f06270 */
[----:B------:R2:W-:Y:S09]  /*0260*/  STG.E desc[UR14][R8.64], R13 ;  /* 0x0000000d08007986 */ /* 0x0005f2000c10190e */
[----:B------:R-:W-:Y:S05]  /*0270*/  @!P0 BRA `(.L_x_59) ;  /* 0xfffffffc00e88947 */ /* 0x000fea000383ffff */
.L_x_58:
[----:B------:R-:W-:Y:S05]  /*0280*/  BSYNC.RECONVERGENT B0 ;  /* 0x0000000000007941 */ /* 0x000fea0003800200 */
.L_x_57:
[----:B------:R-:W1:Y:S02]  /*0290*/  LDCU UR4, c[0x0][0x38c] ;  /* 0x00007180ff0477ac */ /* 0x000e640008000800 */
[----:B-1----:R-:W-:Y:S01]  /*02a0*/  UISETP.NE.AND UP0, UPT, UR4, 0x1, UPT ;  /* 0x000000010400788c */ /* 0x002fe2000bf05270 */
[----:B------:R-:W-:Y:S08]  /*02b0*/  BAR.SYNC.DEFER_BLOCKING 0x0 ;  /* 0x0000000000007b1d */ /* 0x000ff00000010000 */
[----:B------:R-:W-:Y:S05]  /*02c0*/  BRA.U !UP0, `(.L_x_60) ;  /* 0x0000000d08507547 */ /* 0x000fea000b800000 */
[----:B0-2---:R-:W-:Y:S02]  /*02d0*/  HFMA2 R8, -RZ, RZ, 0, 5.9604644775390625e-08 ;  /* 0x00000001ff087431 */ /* 0x005fe400000001ff */
[----:B------:R-:W-:Y:S02]  /*02e0*/  IMAD R7, R2, UR5, RZ ;  /* 0x0000000502077c24 */ /* 0x000fe4000f8e02ff */
[----:B------:R-:W-:-:S07]  /*02f0*/  IMAD.MOV.U32 R12, RZ, RZ, RZ ;  /* 0x000000ffff0c7224 */ /* 0x000fce00078e00ff */
.L_x_75:
[----:B------:R-:W0:Y:S01]  /*0300*/  LDCU UR4, c[0x0][0x384] ;  /* 0x00007080ff0477ac */ /* 0x000e220008000800 */
[----:B------:R-:W-:Y:S01]  /*0310*/  BSSY.RECONVERGENT B0, `(.L_x_61) ;  /* 0x0000095000007945 */ /* 0x000fe20003800200 */
[----:B------:R-:W-:Y:S01]  /*0320*/  IMAD.MOV.U32 R9, RZ, RZ, -0x40800000 ;  /* 0xbf800000ff097424 */ /* 0x000fe200078e00ff */
[----:B------:R-:W-:Y:S01]  /*0330*/  MOV R10, RZ ;  /* 0x000000ff000a7202 */ /* 0x000fe20000000f00 */
[----:B------:R-:W1:Y:S01]  /*0340*/  LDCU UR6, c[0x0][0x384] ;  /* 0x00007080ff0677ac */ /* 0x000e620008000800 */
[----:B0-----:R-:W-:-:S13]  /*0350*/  ISETP.GE.AND P0, PT, R6, UR4, PT ;  /* 0x0000000406007c0c */ /* 0x001fda000bf06270 */
[----:B-1----:R-:W-:Y:S05]  /*0360*/  @P0 BRA `(.L_x_62) ;  /* 0x00000008003c0947 */ /* 0x002fea0003800000 */
[----:B------:R-:W0:Y:S02]  /*0370*/  LDCU UR4, c[0x0][0x388] ;  /* 0x00007100ff0477ac */ /* 0x000e240008000800 */
[----:B0-----:R-:W-:Y:S02]  /*0380*/  UISETP.GT.AND UP0, UPT, UR4, URZ, UPT ;  /* 0x000000ff0400728c */ /* 0x001fe4000bf04270 */
[----:B------:R-:W-:-:S07]  /*0390*/  IMAD R11, R12, UR4, R7 ;  /* 0x000000040c0b7c24 */ /* 0x000fce000f8e0207 */
[----:B------:R-:W-:Y:S05]  /*03a0*/  BRA.U UP0, `(.L_x_63) ;  /* 0x0000000100507547 */ /* 0x000fea000b800000 */
[----:B------:R-:W0:Y:S01]  /*03b0*/  LDC.64 R12, c[0x0][0x398] ;  /* 0x0000e600ff0c7b82 */ /* 0x000e220000000a00 */
[----:B------:R-:W-:Y:S01]  /*03c0*/  HFMA2 R9, -RZ, RZ, -1.875, 0 ;  /* 0xbf800000ff097431 */ /* 0x000fe200000001ff */
[----:B------:R-:W-:Y:S01]  /*03d0*/  BSSY.RECONVERGENT B1, `(.L_x_64) ;  /* 0x0000010000017945 */ /* 0x000fe20003800200 */
[----:B------:R-:W-:Y:S01]  /*03e0*/  MOV R11, R0 ;  /* 0x00000000000b7202 */ /* 0x000fe20000000f00 */
[----:B------:R-:W-:Y:S01]  /*03f0*/  IMAD.MOV.U32 R10, RZ, RZ, RZ ;  /* 0x000000ffff0a7224 */ /* 0x000fe200078e00ff */
[----:B------:R-:W-:-:S07]  /*0400*/  MOV R17, R6 ;  /* 0x0000000600117202 */ /* 0x000fce0000000f00 */
.L_x_65:
[----:B0-----:R-:W-:-:S05]  /*0410*/  IMAD.WIDE.U32 R14, R11, 0x4, R12 ;  /* 0x000000040b0e7825 */ /* 0x001fca00078e000c */
[----:B------:R-:W2:Y:S01]  /*0420*/  LDG.E R16, desc[UR14][R14.64] ;  /* 0x0000000e0e107981 */ /* 0x000ea2000c1e1900 */
[----:B------:R-:W-:Y:S02]  /*0430*/  IADD3 R11, PT, PT, R11, UR12, RZ ;  /* 0x0000000c0b0b7c10 */ /* 0x000fe4000fffe0ff */
[----:B--2---:R-:W-:-:S04]  /*0440*/  FMNMX R18, RZ, R16, PT ;  /* 0x00000010ff127209 */ /* 0x004fc80003800000 */
[----:B------:R-:W-:-:S13]  /*0450*/  FSETP.NEU.AND P0, PT, R18, R16, PT ;  /* 0x000000101200720b */ /* 0x000fda0003f0d000 */
[----:B------:R1:W-:Y:S01]  /*0460*/  @P0 STG.E desc[UR14][R14.64], R18 ;  /* 0x000000120e000986 */ /* 0x0003e2000c10190e */
[----:B------:R-:W-:-:S04]  /*0470*/  FSETP.GT.AND P0, PT, R18, R9, PT ;  /* 0x000000091200720b */ /* 0x000fc80003f04000 */
[C---:B------:R-:W-:Y:S01]  /*0480*/  SEL R10, R17.reuse, R10, P0 ;  /* 0x0000000a110a7207 */ /* 0x040fe20000000000 */
[----:B------:R-:W-:Y:S01]  /*0490*/  VIADD R17, R17, UR12 ;  /* 0x0000000c11117c36 */ /* 0x000fe20008000000 */
[----:B------:R-:W-:-:S04]  /*04a0*/  FSEL R9, R18, R9, P0 ;  /* 0x0000000912097208 */ /* 0x000fc80000000000 */
[----:B------:R-:W-:-:S13]  /*04b0*/  ISETP.GE.AND P1, PT, R17, UR6, PT ;  /* 0x0000000611007c0c */ /* 0x000fda000bf26270 */
[----:B-1----:R-:W-:Y:S05]  /*04c0*/  @!P1 BRA `(.L_x_65) ;  /* 0xfffffffc00d09947 */ /* 0x002fea000383ffff */
[----:B------:R-:W-:Y:S05]  /*04d0*/  BSYNC.RECONVERGENT B1 ;  /* 0x0000000000017941 */ /* 0x000fea0003800200 */
.L_x_64:
[----:B------:R-:W-:Y:S05]  /*04e0*/  BRA `(.L_x_62) ;  /* 0x0000000400dc7947 */ /* 0x000fea0003800000 */
.L_x_63:
[----:B------:R-:W-:Y:S02]  /*04f0*/  HFMA2 R10, -RZ, RZ, 0, 0 ;  /* 0x00000000ff0a7431 */ /* 0x000fe400000001ff */
[----:B------:R-:W-:Y:S01]  /*0500*/  IMAD.MOV.U32 R9, RZ, RZ, -0x40800000 ;  /* 0xbf800000ff097424 */ /* 0x000fe200078e00ff */
[----:B------:R-:W-:-:S07]  /*0510*/  MOV R18, R6 ;  /* 0x0000000600127202 */ /* 0x000fce0000000f00 */
.L_x_70:
[----:B------:R-:W0:Y:S08]  /*0520*/  LDC R19, c[0x0][0x384] ;  /* 0x0000e100ff137b82 */ /* 0x000e300000000800 */
[----:B------:R-:W1:Y:S08]  /*0530*/  LDC.64 R12, c[0x0][0x398] ;  /* 0x0000e600ff0c7b82 */ /* 0x000e700000000a00 */
[----:B------:R-:W2:Y:S01]  /*0540*/  LDC R21, c[0x0][0x388] ;  /* 0x0000e200ff157b82 */ /* 0x000ea20000000800 */
[----:B0-----:R-:W-:-:S04]  /*0550*/  IMAD R15, R19, UR10, R18 ;  /* 0x0000000a130f7c24 */ /* 0x001fc8000f8e0212 */
[----:B-1----:R-:W-:-:S05]  /*0560*/  IMAD.WIDE.U32 R12, R15, 0x4, R12 ;  /* 0x000000040f0c7825 */ /* 0x002fca00078e000c */
[----:B------:R0:W5:Y:S01]  /*0570*/  LDG.E R20, desc[UR14][R12.64] ;  /* 0x0000000e0c147981 */ /* 0x000162000c1e1900 */
[----:B------:R-:W-:Y:S01]  /*0580*/  MOV R25, RZ ;  /* 0x000000ff00197202 */ /* 0x000fe20000000f00 */
[----:B------:R-:W-:Y:S01]  /*0590*/  IMAD.MOV.U32 R23, RZ, RZ, RZ ;  /* 0x000000ffff177224 */ /* 0x000fe200078e00ff */
[----:B--2---:R-:W-:Y:S01]  /*05a0*/  ISETP.GE.U32.AND P0, PT, R21, 0x8, PT ;  /* 0x000000081500780c */ /* 0x004fe20003f06070 */
[----:B------:R-:W-:-:S12]  /*05b0*/  IMAD R22, R18, R21, R7 ;  /* 0x0000001512167224 */ /* 0x000fd800078e0207 */
[----:B0-----:R-:W-:Y:S05]  /*05c0*/  @!P0 BRA `(.L_x_66) ;  /* 0x0000000000a88947 */ /* 0x001fea0003800000 */
[----:B------:R-:W-:-:S07]  /*05d0*/  CS2R R24, SRZ ;  /* 0x0000000000187805 */ /* 0x000fce000001ff00 */
.L_x_67:
[----:B------:R-:W0:Y:S01]  /*05e0*/  LDC.64 R14, c[0x0][0x390] ;  /* 0x0000e400ff0e7b82 */ /* 0x000e220000000a00 */
[-C--:B------:R-:W-:Y:S02]  /*05f0*/  IADD3 R17, PT, PT, R11, R24.reuse, RZ ;  /* 0x000000180b117210 */ /* 0x080fe40007ffe0ff */
[----:B------:R-:W-:-:S03]  /*0600*/  IADD3 R23, PT, PT, R22, R24, RZ ;  /* 0x0000001816177210 */ /* 0x000fc60007ffe0ff */
[----:B0-----:R-:W-:-:S04]  /*0610*/  IMAD.WIDE R16, R17, 0x4, R14 ;  /* 0x0000000411107825 */ /* 0x001fc800078e020e */
[----:B------:R-:W-:Y:S01]  /*0620*/  IMAD.WIDE R14, R23, 0x4, R14 ;  /* 0x00000004170e7825 */ /* 0x000fe200078e020e */
[----:B------:R-:W2:Y:S04]  /*0630*/  LDG.E.CONSTANT R27, desc[UR14][R16.64] ;  /* 0x0000000e101b7981 */ /* 0x000ea8000c1e9900 */
[----:B------:R-:W2:Y:S04]  /*0640*/  LDG.E.CONSTANT R28, desc[UR14][R14.64] ;  /* 0x0000000e0e1c7981 */ /* 0x000ea8000c1e9900 */
[----:B------:R-:W3:Y:S04]  /*0650*/  LDG.E.CONSTANT R23, desc[UR14][R16.64+0x4] ;  /* 0x0000040e10177981 */ /* 0x000ee8000c1e9900 */
[----:B------:R-:W3:Y:S01]  /*0660*/  LDG.E.CONSTANT R26, desc[UR14][R14.64+0x4] ;  /* 0x0000040e0e1a7981 */ /* 0x000ee2000c1e9900 */
[----:B--2---:R-:W-:-:S03]  /*0670*/  FADD R28, -R27, R28 ;  /* 0x0000001c1b1c7221 */ /* 0x004fc60000000100 */
[----:B------:R-:W2:Y:S01]  /*0680*/  LDG.E.CONSTANT R27, desc[UR14][R16.64+0x8] ;  /* 0x0000080e101b7981 */ /* 0x000ea2000c1e9900 */
[----:B------:R-:W-:-:S03]  /*0690*/  FFMA R25, R28, R28, R25 ;  /* 0x0000001c1c197223 */ /* 0x000fc60000000019 */
[----:B------:R-:W2:Y:S01]  /*06a0*/  LDG.E.CONSTANT R28, desc[UR14][R14.64+0x8] ;  /* 0x0000080e0e1c7981 */ /* 0x000ea2000c1e9900 */
[----:B---3--:R-:W-:-:S03]  /*06b0*/  FADD R26, -R23, R26 ;  /* 0x0000001a171a7221 */ /* 0x008fc60000000100 */
[----:B------:R-:W3:Y:S01]  /*06c0*/  LDG.E.CONSTANT R23, desc[UR14][R16.64+0xc] ;  /* 0x00000c0e10177981 */ /* 0x000ee2000c1e9900 */
[----:B------:R-:W-:-:S03]  /*06d0*/  FFMA R25, R26, R26, R25 ;  /* 0x0000001a1a197223 */ /* 0x000fc60000000019 */
        /* <DEDUP_REMOVED lines=17> */
[----:B------:R-:W-:-:S05]  /*07f0*/  VIADD R24, R24, 0x8 ;  /* 0x0000000818187836 */ /* 0x000fca0000000000 */
[----:B------:R-:W-:Y:S01]  /*0800*/  ISETP.NE.AND P0, PT, R24, R5, PT ;  /* 0x000000051800720c */ /* 0x000fe20003f05270 */
[----:B--2---:R-:W-:Y:S01]  /*0810*/  FADD R28, -R27, R28 ;  /* 0x0000001c1b1c7221 */ /* 0x004fe20000000100 */
[----:B---3--:R-:W-:-:S04]  /*0820*/  FADD R26, -R23, R26 ;  /* 0x0000001a171a7221 */ /* 0x008fc80000000100 */
[----:B------:R-:W-:-:S04]  /*0830*/  FFMA R25, R26, R26, R25 ;  /* 0x0000001a1a197223 */ /* 0x000fc80000000019 */
[----:B------:R-:W-:-:S03]  /*0840*/  FFMA R25, R28, R28, R25 ;  /* 0x0000001c1c197223 */ /* 0x000fc60000000019 */
[----:B------:R-:W-:Y:S05]  /*0850*/  @P0 BRA `(.L_x_67) ;  /* 0xfffffffc00600947 */ /* 0x000fea000383ffff */
[----:B------:R-:W-:-:S07]  /*0860*/  MOV R23, R5 ;  /* 0x0000000500177202 */ /* 0x000fce0000000f00 */
.L_x_66:
[----:B------:R-:W-:-:S13]  /*0870*/  ISETP.NE.AND P0, PT, R3, RZ, PT ;  /* 0x000000ff0300720c */ /* 0x000fda0003f05270 */
[----:B------:R-:W-:Y:S05]  /*0880*/  @!P0 BRA `(.L_x_68) ;  /* 0x0000000000d08947 */ /* 0x000fea0003800000 */
[----:B------:R-:W-:Y:S02]  /*0890*/  IADD3 R14, PT, PT, R3, -0x1, RZ ;  /* 0xffffffff030e7810 */ /* 0x000fe40007ffe0ff */
[----:B------:R-:W-:Y:S02]  /*08a0*/  ISETP.NE.AND P1, PT, R4, RZ, PT ;  /* 0x000000ff0400720c */ /* 0x000fe40003f25270 */
[----:B------:R-:W-:-:S13]  /*08b0*/  ISETP.GE.U32.AND P0, PT, R14, 0x3, PT ;  /* 0x000000030e00780c */ /* 0x000fda0003f06070 */
[----:B------:R-:W-:Y:S05]  /*08c0*/  @!P0 BRA `(.L_x_69) ;  /* 0x0000000000588947 */ /* 0x000fea0003800000 */
        /* <DEDUP_REMOVED lines=9> */
[----:B------:R-:W4:Y:S01]  /*0960*/  LDG.E.CONSTANT R28, desc[UR14][R16.64+0xc] ;  /* 0x00000c0e101c7981 */ /* 0x000f22000c1e9900 */
[----:B--2---:R-:W-:-:S03]  /*0970*/  FADD R26, -R26, R29 ;  /* 0x0000001d1a1a7221 */ /* 0x004fc60000000100 */
[----:B------:R-:W4:Y:S01]  /*0980*/  LDG.E.CONSTANT R29, desc[UR14][R14.64+0xc] ;  /* 0x00000c0e0e1d7981 */ /* 0x000f22000c1e9900 */
[----:B------:R-:W-:Y:S01]  /*0990*/  FFMA R25, R26, R26, R25 ;  /* 0x0000001a1a197223 */ /* 0x000fe20000000019 */
[----:B---3--:R-:W-:Y:S02]  /*09a0*/  FADD R26, -R24, R27 ;  /* 0x0000001b181a7221 */ /* 0x008fe40000000100 */
[----:B------:R-:W2:Y:S04]  /*09b0*/  LDG.E.CONSTANT R24, desc[UR14][R16.64+0x8] ;  /* 0x0000080e10187981 */ /* 0x000ea8000c1e9900 */
[----:B------:R-:W2:Y:S01]  /*09c0*/  LDG.E.CONSTANT R27, desc[UR14][R14.64+0x8] ;  /* 0x0000080e0e1b7981 */ /* 0x000ea2000c1e9900 */
[----:B------:R-:W-:Y:S01]  /*09d0*/  FFMA R25, R26, R26, R25 ;  /* 0x0000001a1a197223 */ /* 0x000fe20000000019 */
[----:B------:R-:W-:Y:S01]  /*09e0*/  IADD3 R23, PT, PT, R23, 0x4, RZ ;  /* 0x0000000417177810 */ /* 0x000fe20007ffe0ff */
[----:B----4-:R-:W-:Y:S01]  /*09f0*/  FADD R28, -R28, R29 ;  /* 0x0000001d1c1c7221 */ /* 0x010fe20000000100 */
[----:B--2---:R-:W-:-:S04]  /*0a00*/  FADD R24, -R24, R27 ;  /* 0x0000001b18187221 */ /* 0x004fc80000000100 */
[----:B------:R-:W-:-:S04]  /*0a10*/  FFMA R25, R24, R24, R25 ;  /* 0x0000001818197223 */ /* 0x000fc80000000019 */
[----:B------:R-:W-:-:S07]  /*0a20*/  FFMA R25, R28, R28, R25 ;  /* 0x0000001c1c197223 */ /* 0x000fce0000000019 */
.L_x_69:
[----:B------:R-:W-:Y:S05]  /*0a30*/  @!P1 BRA `(.L_x_68) ;  /* 0x0000000000649947 */ /* 0x000fea0003800000 */
[----:B------:R-:W-:-:S13]  /*0a40*/  ISETP.NE.AND P0, PT, R4, 0x1, PT ;  /* 0x000000010400780c */ /* 0x000fda0003f05270 */
[----:B------:R-:W0:Y:S01]  /*0a50*/  @P0 LDC.64 R16, c[0x0][0x390] ;  /* 0x0000e400ff100b82 */ /* 0x000e220000000a00 */
[----:B------:R-:W-:Y:S01]  /*0a60*/  LOP3.LUT P1, RZ, R21, 0x1, RZ, 0xc0, !PT ;  /* 0x0000000115ff7812 */ /* 0x000fe2000782c0ff */
[----:B------:R-:W-:Y:S01]  /*0a70*/  @P0 IMAD.IADD R15, R11, 0x1, R23 ;  /* 0x000000010b0f0824 */ /* 0x000fe200078e0217 */
[----:B------:R-:W-:Y:S02]  /*0a80*/  @P0 IADD3 R27, PT, PT, R22, R23, RZ ;  /* 0x00000017161b0210 */ /* 0x000fe40007ffe0ff */
[----:B------:R-:W-:Y:S01]  /*0a90*/  @P0 IADD3 R23, PT, PT, R23, 0x2, RZ ;  /* 0x0000000217170810 */ /* 0x000fe20007ffe0ff */
[----:B0-----:R-:W-:-:S04]  /*0aa0*/  @P0 IMAD.WIDE R14, R15, 0x4, R16 ;  /* 0x000000040f0e0825 */ /* 0x001fc800078e0210 */
[----:B------:R-:W-:Y:S01]  /*0ab0*/  @P0 IMAD.WIDE R16, R27, 0x4, R16 ;  /* 0x000000041b100825 */ /* 0x000fe200078e0210 */
[----:B------:R-:W2:Y:S03]  /*0ac0*/  @P0 LDG.E.CONSTANT R29, desc[UR14][R14.64] ;  /* 0x0000000e0e1d0981 */ /* 0x000ea6000c1e9900 */
[----:B------:R-:W0:Y:S01]  /*0ad0*/  @P1 LDC.64 R26, c[0x0][0x390] ;  /* 0x0000e400ff1a1b82 */ /* 0x000e220000000a00 */
[----:B------:R1:W3:Y:S04]  /*0ae0*/  @P0 LDG.E.CONSTANT R21, desc[UR14][R14.64+0x4] ;  /* 0x0000040e0e150981 */ /* 0x0002e8000c1e9900 */
[----:B------:R-:W2:Y:S04]  /*0af0*/  @P0 LDG.E.CONSTANT R24, desc[UR14][R16.64] ;  /* 0x0000000e10180981 */ /* 0x000ea8000c1e9900 */
[----:B------:R-:W3:Y:S01]  /*0b00*/  @P0 LDG.E.CONSTANT R28, desc[UR14][R16.64+0x4] ;  /* 0x0000040e101c0981 */ /* 0x000ee2000c1e9900 */
[----:B-1----:R-:W-:Y:S01]  /*0b10*/  @P1 IMAD.IADD R15, R22, 0x1, R23 ;  /* 0x00000001160f1824 */ /* 0x002fe200078e0217 */
[----:B------:R-:W-:-:S05]  /*0b20*/  @P1 IADD3 R23, PT, PT, R11, R23, RZ ;  /* 0x000000170b171210 */ /* 0x000fca0007ffe0ff */
[----:B0-----:R-:W-:-:S04]  /*0b30*/  @P1 IMAD.WIDE R22, R23, 0x4, R26 ;  /* 0x0000000417161825 */ /* 0x001fc800078e021a */
[----:B------:R-:W-:Y:S02]  /*0b40*/  @P1 IMAD.WIDE R26, R15, 0x4, R26 ;  /* 0x000000040f1a1825 */ /* 0x000fe400078e021a */
[----:B------:R-:W4:Y:S04]  /*0b50*/  @P1 LDG.E.CONSTANT R22, desc[UR14][R22.64] ;  /* 0x0000000e16161981 */ /* 0x000f28000c1e9900 */
[----:B------:R-:W4:Y:S01]  /*0b60*/  @P1 LDG.E.CONSTANT R27, desc[UR14][R26.64] ;  /* 0x0000000e1a1b1981 */ /* 0x000f22000c1e9900 */
[----:B--2---:R-:W-:Y:S01]  /*0b70*/  @P0 FADD R24, -R29, R24 ;  /* 0x000000181d180221 */ /* 0x004fe20000000100 */
[----:B---3--:R-:W-:-:S03]  /*0b80*/  @P0 FADD R21, -R21, R28 ;  /* 0x0000001c15150221 */ /* 0x008fc60000000100 */
[----:B------:R-:W-:-:S04]  /*0b90*/  @P0 FFMA R24, R24, R24, R25 ;  /* 0x0000001818180223 */ /* 0x000fc80000000019 */
[----:B------:R-:W-:Y:S01]  /*0ba0*/  @P0 FFMA R25, R21, R21, R24 ;  /* 0x0000001515190223 */ /* 0x000fe20000000018 */
[----:B----4-:R-:W-:-:S04]  /*0bb0*/  @P1 FADD R14, -R22, R27 ;  /* 0x0000001b160e1221 */ /* 0x010fc80000000100 */
[----:B------:R-:W-:-:S07]  /*0bc0*/  @P1 FFMA R25, R14, R14, R25 ;  /* 0x0000000e0e191223 */ /* 0x000fce0000000019 */
.L_x_68:
[----:B-----5:R-:W-:-:S04]  /*0bd0*/  FMNMX R25, R20, R25, PT ;  /* 0x0000001914197209 */ /* 0x020fc80003800000 */
[----:B------:R-:W-:-:S13]  /*0be0*/  FSETP.NEU.AND P0, PT, R25, R20, PT ;  /* 0x000000141900720b */ /* 0x000fda0003f0d000 */
[----:B------:R0:W-:Y:S01]  /*0bf0*/  @P0 STG.E desc[UR14][R12.64], R25 ;  /* 0x000000190c000986 */ /* 0x0001e2000c10190e */
[----:B------:R-:W-:-:S04]  /*0c00*/  FSETP.GT.AND P0, PT, R25, R9, PT ;  /* 0x000000091900720b */ /* 0x000fc80003f04000 */
[C---:B------:R-:W-:Y:S02]  /*0c10*/  SEL R10, R18.reuse, R10, P0 ;  /* 0x0000000a120a7207 */ /* 0x040fe40000000000 */
[----:B------:R-:W-:Y:S02]  /*0c20*/  IADD3 R18, PT, PT, R18, UR12, RZ ;  /* 0x0000000c12127c10 */ /* 0x000fe4000fffe0ff */
[----:B------:R-:W-:Y:S02]  /*0c30*/  FSEL R9, R25, R9, P0 ;  /* 0x0000000919097208 */ /* 0x000fe40000000000 */
[----:B------:R-:W-:-:S13]  /*0c40*/  ISETP.GE.AND P1, PT, R18, R19, PT ;  /* 0x000000131200720c */ /* 0x000fda0003f26270 */
[----:B0-----:R-:W-:Y:S05]  /*0c50*/  @!P1 BRA `(.L_x_70) ;  /* 0xfffffff800309947 */ /* 0x001fea000383ffff */
.L_x_62:
[----:B------:R-:W-:Y:S05]  /*0c60*/  BSYNC.RECONVERGENT B0 ;  /* 0x0000000000007941 */ /* 0x000fea0003800200 */
.L_x_61:
        /* <DEDUP_REMOVED lines=14> */
.L_x_74:
[----:B------:R-:W-:Y:S01]  /*0d50*/  UMOV UR7, UR4 ;  /* 0x0000000400077c82 */ /* 0x000fe20008000000 */
[----:B------:R-:W-:Y:S01]  /*0d60*/  UIADD3 UR4, UPT, UPT, UR4, 0x1, URZ ;  /* 0x0000000104047890 */ /* 0x000fe2000fffe0ff */
[----:B------:R-:W-:Y:S03]  /*0d70*/  BAR.SYNC.DEFER_BLOCKING 0x0 ;  /* 0x0000000000007b1d */ /* 0x000fe60000010000 */
[----:B------:R-:W-:-:S03]  /*0d80*/  USHF.R.U32.HI UR8, URZ, UR4, UR12 ;  /* 0x00000004ff087299 */ /* 0x000fc6000801160c */
[----:B------:R-:W-:Y:S03]  /*0d90*/  BSSY.RECONVERGENT B0, `(.L_x_72) ;  /* 0x0000016000007945 */ /* 0x000fe60003800200 */
[----:B------:R-:W-:-:S13]  /*0da0*/  ISETP.GE.U32.AND P0, PT, R15, UR8, PT ;  /* 0x000000080f007c0c */ /* 0x000fda000bf06070 */
[----:B-1----:R-:W-:Y:S05]  /*0db0*/  @P0 BRA `(.L_x_73) ;  /* 0x00000000004c0947 */ /* 0x002fea0003800000 */
[----:B0-----:R-:W-:-:S05]  /*0dc0*/  IMAD.SHL.U32 R11, R15, 0x2, RZ ;  /* 0x000000020f0b7824 */ /* 0x001fca00078e00ff */
[C---:B------:R-:W-:Y:S02]  /*0dd0*/  IADD3 R12, PT, PT, R11.reuse, 0x1, RZ ;  /* 0x000000010b0c7810 */ /* 0x040fe40007ffe0ff */
[----:B------:R-:W-:Y:S02]  /*0de0*/  SHF.L.U32 R11, R11, UR7, RZ ;  /* 0x000000070b0b7c19 */ /* 0x000fe400080006ff */
        /* <DEDUP_REMOVED lines=16> */
.L_x_73:
[----:B------:R-:W-:Y:S05]  /*0ef0*/  BSYNC.RECONVERGENT B0 ;  /* 0x0000000000007941 */ /* 0x000fea0003800200 */
.L_x_72:
[----:B------:R-:W-:-:S04]  /*0f00*/  USHF.L.U32 UR7, UR13, UR7, URZ ;  /* 0x000000070d077299 */ /* 0x000fc800080006ff */
[----:B------:R-:W-:-:S09]  /*0f10*/  UISETP.GE.U32.AND UP0, UPT, UR7, UR12, UPT ;  /* 0x0000000c0700728c */ /* 0x000fd2000bf06070 */
[----:B------:R-:W-:Y:S05]  /*0f20*/  BRA.U !UP0, `(.L_x_74) ;  /* 0xfffffffd08887547 */ /* 0x000fea000b83ffff */
.L_x_71:
        /* <DEDUP_REMOVED lines=9> */
[----:B------:R-:W-:Y:S01]  /*0fc0*/  IADD3 R8, PT, PT, R8, 0x1, RZ ;  /* 0x0000000108087810 */ /* 0x000fe20007ffe0ff */
[----:B0-----:R-:W-:-:S05]  /*0fd0*/  @!P0 IMAD.WIDE R10, R9, 0x4, R10 ;  /* 0x00000004090a8825 */ /* 0x001fca00078e020a */
[----:B-1----:R1:W-:Y:S01]  /*0fe0*/  @!P0 STG.E desc[UR14][R10.64], R12 ;  /* 0x0000000c0a008986 */ /* 0x0023e2000c10190e */
[----:B------:R-:W-:-:S13]  /*0ff0*/  ISETP.NE.AND P0, PT, R8, R13, PT ;  /* 0x0000000d0800720c */ /* 0x000fda0003f05270 */
[----:B-1----:R-:W-:Y:S05]  /*1000*/  @P0 BRA `(.L_x_75) ;  /* 0xfffffff000bc0947 */ /* 0x002fea000383ffff */
.L_x_60:
[----:B------:R-:W1:Y:S01]  /*1010*/  LDCU UR4, c[0x0][0x370] ;  /* 0x00006e00ff0477ac */ /* 0x000e620008000800 */
[----:B------:R-:W3:Y:S01]  /*1020*/  LDCU UR6, c[0x0][0x380] ;  /* 0x00007000ff0677ac */ /* 0x000ee20008000800 */
[----:B-1----:R-:W-:-:S04]  /*1030*/  UIADD3 UR5, UPT, UPT, UR4, UR5, URZ ;  /* 0x0000000504057290 */ /* 0x002fc8000fffe0ff */
[----:B---3--:R-:W-:-:S09]  /*1040*/  UISETP.GE.AND UP0, UPT, UR5, UR6, UPT ;  /* 0x000000060500728c */ /* 0x008fd2000bf06270 */
[----:B------:R-:W-:Y:S05]  /*1050*/  BRA.U !UP0, `(.L_x_76) ;  /* 0xfffffff108387547 */ /* 0x000fea000b83ffff */
[----:B------:R-:W-:Y:S05]  /*1060*/  EXIT ;  /* 0x000000000000794d */ /* 0x000fea0003800000 */
.L_x_77:
        /* <DEDUP_REMOVED lines=9> */
.L_x_144:


//--------------------- .text._Z18GatherByMaskKerneliiiiPKfS0_Pf --------------------------
	.section	.text._Z18GatherByMaskKerneliiiiPKfS0_Pf,"ax",@progbits
	.align	128
        .global         _Z18GatherByMaskKerneliiiiPKfS0_Pf
        .type           _Z18GatherByMaskKerneliiiiPKfS0_Pf,@function
        .size           _Z18GatherByMaskKerneliiiiPKfS0_Pf,(.L_x_145 - _Z18GatherByMaskKerneliiiiPKfS0_Pf)
        .other          _Z18GatherByMaskKerneliiiiPKfS0_Pf,@"STO_CUDA_ENTRY STV_DEFAULT"
_Z18GatherByMaskKerneliiiiPKfS0_Pf:
.text._Z18GatherByMaskKerneliiiiPKfS0_Pf:
[----:B------:R-:W-:Y:S08]  /*0000*/  LDC R1, c[0x0][0x37c] ;  /* 0x0000df00ff017b82 */ /* 0x000ff00000000800 */
[----:B------:R-:W0:Y:S08]  /*0010*/  S2UR UR6, SR_CTAID.X ;  /* 0x00000000000679c3 */ /* 0x000e300000002500 */
[----:B------:R-:W0:Y:S02]  /*0020*/  LDC R0, c[0x0][0x380] ;  /* 0x0000e000ff007b82 */ /* 0x000e240000000800 */
[----:B0-----:R-:W-:-:S13]  /*0030*/  ISETP.LE.AND P0, PT, R0, UR6, PT ;  /* 0x0000000600007c0c */ /* 0x001fda000bf03270 */
[----:B------:R-:W-:Y:S05]  /*0040*/  @P0 EXIT ;  /* 0x000000000000094d */ /* 0x000fea0003800000 */
[----:B------:R-:W0:Y:S01]  /*0050*/  LDC.64 R6, c[0x0][0x388] ;  /* 0x0000e200ff067b82 */ /* 0x000e220000000a00 */
[----:B------:R-:W1:Y:S01]  /*0060*/  S2R R0, SR_TID.X ;  /* 0x0000000000007919 */ /* 0x000e620000002100 */
[----:B------:R-:W2:Y:S01]  /*0070*/  LDCU UR13, c[0x0][0x360] ;  /* 0x00006c00ff0d77ac */ /* 0x000ea20008000800 */
[----:B------:R-:W3:Y:S01]  /*0080*/  LDCU.64 UR16, c[0x0][0x358] ;  /* 0x00006b00ff1077ac */ /* 0x000ee20008000a00 */
[----:B------:R-:W4:Y:S02]  /*0090*/  LDCU UR14, c[0x0][0x370] ;  /* 0x00006e00ff0e77ac */ /* 0x000f240008000800 */
[----:B01234-:R-:W-:-:S07]  /*00a0*/  IMAD R7, R7, R6, RZ ;  /* 0x0000000607077224 */ /* 0x01ffce00078e02ff */
.L_x_89:
[----:B0-----:R-:W0:Y:S02]  /*00b0*/  LDCU UR4, c[0x0][0x384] ;  /* 0x00007080ff0477ac */ /* 0x001e240008000800 */
[----:B0-----:R-:W-:-:S09]  /*00c0*/  UISETP.GE.AND UP0, UPT, UR4, 0x1, UPT ;  /* 0x000000010400788c */ /* 0x001fd2000bf06270 */
[----:B------:R-:W-:Y:S05]  /*00d0*/  BRA.U !UP0, `(.L_x_78) ;  /* 0x0000000508687547 */ /* 0x000fea000b800000 */
[----:B------:R-:W0:Y:S01]  /*00e0*/  LDC R9, c[0x0][0x388] ;  /* 0x0000e200ff097b82 */ /* 0x000e220000000800 */
[----:B------:R-:W-:Y:S02]  /*00f0*/  UIMAD UR12, UR6, UR4, URZ ;  /* 0x00000004060c72a4 */ /* 0x000fe4000f8e02ff */
[----:B------:R-:W-:Y:S01]  /*0100*/  IMAD R11, R7, UR6, RZ ;  /* 0x00000006070b7c24 */ /* 0x000fe2000f8e02ff */
[----:B------:R-:W-:Y:S01]  /*0110*/  UMOV UR5, URZ ;  /* 0x000000ff00057c82 */ /* 0x000fe20008000000 */
[----:B------:R-:W-:Y:S01]  /*0120*/  UMOV UR4, URZ ;  /* 0x000000ff00047c82 */ /* 0x000fe20008000000 */
[----:B------:R-:W-:Y:S02]  /*0130*/  USHF.R.S32.HI UR15, URZ, 0x1f, UR12 ;  /* 0x0000001fff0f7899 */ /* 0x000fe4000801140c */
[----:B------:R-:W1:Y:S08]  /*0140*/  LDC.64 R2, c[0x0][0x3a0] ;  /* 0x0000e800ff027b82 */ /* 0x000e700000000a00 */
[----:B------:R-:W2:Y:S01]  /*0150*/  LDC.64 R4, c[0x0][0x390] ;  /* 0x0000e400ff047b82 */ /* 0x000ea20000000a00 */
[----:B0-----:R-:W-:-:S02]  /*0160*/  IMAD R9, R9, UR12, RZ ;  /* 0x0000000c09097c24 */ /* 0x001fc4000f8e02ff */
[----:B-1----:R-:W-:-:S04]  /*0170*/  IMAD.WIDE R2, R11, 0x4, R2 ;  /* 0x000000040b027825 */ /* 0x002fc800078e0202 */
[----:B--2---:R-:W-:-:S07]  /*0180*/  IMAD.WIDE R4, R9, 0x4, R4 ;  /* 0x0000000409047825 */ /* 0x004fce00078e0204 */
.L_x_88:
[----:B0-----:R-:W0:Y:S01]  /*0190*/  LDCU.64 UR10, c[0x0][0x398] ;  /* 0x00007300ff0a77ac */ /* 0x001e220008000a00 */
[----:B------:R-:W-:-:S04]  /*01a0*/  UIADD3 UR8, UP0, UPT, UR12, UR4, URZ ;  /* 0x000000040c087290 */ /* 0x000fc8000ff1e0ff */
[----:B------:R-:W-:Y:S02]  /*01b0*/  UIADD3.X UR9, UPT, UPT, URZ, UR15, URZ, UP0, !UPT ;  /* 0x0000000fff097290 */ /* 0x000fe400087fe4ff */
[----:B0-----:R-:W-:-:S04]  /*01c0*/  ULEA UR7, UP0, UR8, UR10, 0x2 ;  /* 0x0000000a08077291 */ /* 0x001fc8000f8010ff */
[----:B------:R-:W-:Y:S02]  /*01d0*/  ULEA.HI.X UR8, UR8, UR11, UR9, 0x2, UP0 ;  /* 0x0000000b08087291 */ /* 0x000fe400080f1409 */
[----:B------:R-:W-:-:S04]  /*01e0*/  MOV R8, UR7 ;  /* 0x0000000700087c02 */ /* 0x000fc80008000f00 */
[----:B------:R-:W-:-:S05]  /*01f0*/  MOV R9, UR8 ;  /* 0x0000000800097c02 */ /* 0x000fca0008000f00 */
[----:B------:R-:W2:Y:S02]  /*0200*/  LDG.E R8, desc[UR16][R8.64] ;  /* 0x0000001008087981 */ /* 0x000ea4000c1e1900 */
[----:B--2---:R-:W0:Y:S02]  /*0210*/  F2I.TRUNC.NTZ R6, R8 ;  /* 0x0000000800067305 */ /* 0x004e24000020f100 */
[----:B0-----:R-:W-:-:S13]  /*0220*/  ISETP.NE.AND P0, PT, R6, RZ, PT ;  /* 0x000000ff0600720c */ /* 0x001fda0003f05270 */
[----:B------:R-:W-:Y:S05]  /*0230*/  @!P0 BRA `(.L_x_79) ;  /* 0x0000000400008947 */ /* 0x000fea0003800000 */
[----:B------:R-:W0:Y:S02]  /*0240*/  LDCU UR7, c[0x0][0x38c] ;  /* 0x00007180ff0777ac */ /* 0x000e240008000800 */
[----:B0-----:R-:W-:-:S09]  /*0250*/  UISETP.NE.AND UP0, UPT, UR5, UR7, UPT ;  /* 0x000000070500728c */ /* 0x001fd2000bf05270 */
[----:B------:R-:W-:Y:S05]  /*0260*/  BRA.U !UP0, `(.L_x_78) ;  /* 0x0000000508047547 */ /* 0x000fea000b800000 */
[----:B------:R-:W-:-:S09]  /*0270*/  UISETP.NE.AND UP0, UPT, UR5, URZ, UPT ;  /* 0x000000ff0500728c */ /* 0x000fd2000bf05270 */
[----:B------:R-:W-:Y:S05]  /*0280*/  BRA.U UP0, `(.L_x_80) ;  /* 0x0000000100a07547 */ /* 0x000fea000b800000 */
[----:B------:R-:W-:Y:S01]  /*0290*/  ISETP.GE.AND P0, PT, R0, R7, PT ;  /* 0x000000070000720c */ /* 0x000fe20003f06270 */
[----:B------:R-:W-:-:S12]  /*02a0*/  BSSY.RECONVERGENT B0, `(.L_x_81) ;  /* 0x0000024000007945 */ /* 0x000fd80003800200 */
[----:B------:R-:W-:Y:S05]  /*02b0*/  @P0 BRA `(.L_x_82) ;  /* 0x0000000000880947 */ /* 0x000fea0003800000 */
[----:B------:R-:W0:Y:S08]  /*02c0*/  LDC R16, c[0x0][0x388] ;  /* 0x0000e200ff107b82 */ /* 0x000e300000000800 */
[----:B------:R-:W1:Y:S01]  /*02d0*/  LDC R8, c[0x0][0x388] ;  /* 0x0000e200ff087b82 */ /* 0x000e620000000800 */
[----:B0-----:R-:W-:Y:S02]  /*02e0*/  IABS R6, R16 ;  /* 0x0000001000067213 */ /* 0x001fe40000000000 */
[----:B------:R-:W-:-:S02]  /*02f0*/  ISETP.NE.AND P0, PT, R16, RZ, PT ;  /* 0x000000ff1000720c */ /* 0x000fc40003f05270 */
[----:B------:R-:W0:Y:S01]  /*0300*/  I2F.RP R12, R6 ;  /* 0x00000006000c7306 */ /* 0x000e220000209400 */
[----:B------:R-:W-:-:S07]  /*0310*/  LOP3.LUT R16, RZ, R16, RZ, 0x33, !PT ;  /* 0x00000010ff107212 */ /* 0x000fce00078e33ff */
[----:B0-----:R-:W0:Y:S02]  /*0320*/  MUFU.RCP R12, R12 ;  /* 0x0000000c000c7308 */ /* 0x001e240000001000 */
[----:B0-----:R-:W-:-:S06]  /*0330*/  VIADD R10, R12, 0xffffffe ;  /* 0x0ffffffe0c0a7836 */ /* 0x001fcc0000000000 */
[----:B------:R0:W2:Y:S02]  /*0340*/  F2I.FTZ.U32.TRUNC.NTZ R11, R10 ;  /* 0x0000000a000b7305 */ /* 0x0000a4000021f000 */
[----:B0-----:R-:W-:Y:S01]  /*0350*/  IMAD.MOV.U32 R10, RZ, RZ, RZ ;  /* 0x000000ffff0a7224 */ /* 0x001fe200078e00ff */
[----:B--2---:R-:W-:-:S05]  /*0360*/  IADD3 R9, PT, PT, RZ, -R11, RZ ;  /* 0x8000000bff097210 */ /* 0x004fca0007ffe0ff */
[----:B------:R-:W-:-:S04]  /*0370*/  IMAD R9, R9, R6, RZ ;  /* 0x0000000609097224 */ /* 0x000fc800078e02ff */
[----:B------:R-:W-:Y:S01]  /*0380*/  IMAD.HI.U32 R14, R11, R9, R10 ;  /* 0x000000090b0e7227 */ /* 0x000fe200078e000a */
[----:B-1----:R-:W-:-:S07]  /*0390*/  MOV R9, R0 ;  /* 0x0000000000097202 */ /* 0x002fce0000000f00 */
.L_x_83:
[----:B0-----:R-:W-:Y:S02]  /*03a0*/  IABS R11, R9 ;  /* 0x00000009000b7213 */ /* 0x001fe40000000000 */
[----:B------:R-:W-:Y:S02]  /*03b0*/  IABS R12, R8 ;  /* 0x00000008000c7213 */ /* 0x000fe40000000000 */
[----:B------:R-:W-:Y:S01]  /*03c0*/  ISETP.GE.AND P2, PT, R9, RZ, PT ;  /* 0x000000ff0900720c */ /* 0x000fe20003f46270 */
[----:B------:R-:W-:-:S04]  /*03d0*/  IMAD.HI.U32 R10, R14, R11, RZ ;  /* 0x0000000b0e0a7227 */ /* 0x000fc800078e00ff */
[----:B------:R-:W-:-:S04]  /*03e0*/  IMAD.MOV R10, RZ, RZ, -R10 ;  /* 0x000000ffff0a7224 */ /* 0x000fc800078e0a0a */
[----:B------:R-:W-:-:S05]  /*03f0*/  IMAD R11, R12, R10, R11 ;  /* 0x0000000a0c0b7224 */ /* 0x000fca00078e020b */
[----:B------:R-:W-:-:S13]  /*0400*/  ISETP.GT.U32.AND P1, PT, R6, R11, PT ;  /* 0x0000000b0600720c */ /* 0x000fda0003f24070 */
[----:B------:R-:W-:-:S04]  /*0410*/  @!P1 IADD3 R11, PT, PT, R11, -R12, RZ ;  /* 0x8000000c0b0b9210 */ /* 0x000fc80007ffe0ff */
[----:B------:R-:W-:-:S13]  /*0420*/  ISETP.GT.U32.AND P1, PT, R6, R11, PT ;  /* 0x0000000b0600720c */ /* 0x000fda0003f24070 */
[----:B------:R-:W-:-:S05]  /*0430*/  @!P1 IMAD.IADD R11, R11, 0x1, -R12 ;  /* 0x000000010b0b9824 */ /* 0x000fca00078e0a0c */
[----:B------:R-:W-:-:S04]  /*0440*/  @!P2 IADD3 R11, PT, PT, -R11, RZ, RZ ;  /* 0x000000ff0b0ba210 */ /* 0x000fc80007ffe1ff */
[----:B------:R-:W-:-:S05]  /*0450*/  SEL R11, R16, R11, !P0 ;  /* 0x0000000b100b7207 */ /* 0x000fca0004000000 */
[----:B------:R-:W-:-:S04]  /*0460*/  IMAD R11, R8, UR4, R11 ;  /* 0x00000004080b7c24 */ /* 0x000fc8000f8e020b */
[----:B------:R-:W-:-:S06]  /*0470*/  IMAD.WIDE R10, R11, 0x4, R4 ;  /* 0x000000040b0a7825 */ /* 0x000fcc00078e0204 */
[----:B------:R-:W2:Y:S01]  /*0480*/  LDG.E R11, desc[UR16][R10.64] ;  /* 0x000000100a0b7981 */ /* 0x000ea2000c1e1900 */
[----:B------:R-:W-:-:S04]  /*0490*/  IMAD.WIDE R12, R9, 0x4, R2 ;  /* 0x00000004090c7825 */ /* 0x000fc800078e0202 */
[----:B------:R-:W-:-:S05]  /*04a0*/  VIADD R9, R9, UR13 ;  /* 0x0000000d09097c36 */ /* 0x000fca0008000000 */
[----:B------:R-:W-:Y:S01]  /*04b0*/  ISETP.GE.AND P1, PT, R9, R7, PT ;  /* 0x000000070900720c */ /* 0x000fe20003f26270 */
[----:B--2---:R0:W-:-:S12]  /*04c0*/  STG.E desc[UR16][R12.64], R11 ;  /* 0x0000000b0c007986 */ /* 0x0041d8000c101910 */
[----:B------:R-:W-:Y:S05]  /*04d0*/  @!P1 BRA `(.L_x_83) ;  /* 0xfffffffc00b09947 */ /* 0x000fea000383ffff */
.L_x_82:
[----:B------:R-:W-:Y:S05]  /*04e0*/  BSYNC.RECONVERGENT B0 ;  /* 0x0000000000007941 */ /* 0x000fea0003800200 */
.L_x_81:
[----:B------:R-:W-:Y:S06]  /*04f0*/  BAR.SYNC.DEFER_BLOCKING 0x0 ;  /* 0x0000000000007b1d */ /* 0x000fec0000010000 */
[----:B------:R-:W-:Y:S05]  /*0500*/  BRA `(.L_x_84) ;  /* 0x0000000000487947 */ /* 0x000fea0003800000 */
.L_x_80:
[----:B------:R-:W0:Y:S01]  /*0510*/  LDC R17, c[0x0][0x388] ;  /* 0x0000e200ff117b82 */ /* 0x000e220000000800 */
[----:B------:R-:W-:Y:S01]  /*0520*/  BSSY.RECONVERGENT B0, `(.L_x_85) ;  /* 0x000000f000007945 */ /* 0x000fe20003800200 */
[----:B0-----:R-:W-:-:S13]  /*0530*/  ISETP.GE.AND P0, PT, R0, R17, PT ;  /* 0x000000110000720c */ /* 0x001fda0003f06270 */
[----:B------:R-:W-:Y:S05]  /*0540*/  @P0 BRA `(.L_x_86) ;  /* 0x0000000000300947 */ /* 0x000fea0003800000 */
[C-C-:B------:R-:W-:Y:S01]  /*0550*/  IMAD R13, R17.reuse, UR5, R0.reuse ;  /* 0x00000005110d7c24 */ /* 0x140fe2000f8e0200 */
[----:B------:R-:W-:Y:S01]  /*0560*/  MOV R6, R0 ;  /* 0x0000000000067202 */ /* 0x000fe20000000f00 */
[----:B------:R-:W-:-:S07]  /*0570*/  IMAD R15, R17, UR4, R0 ;  /* 0x00000004110f7c24 */ /* 0x000fce000f8e0200 */
.L_x_87:
[----:B0-----:R-:W-:-:S06]  /*0580*/  IMAD.WIDE R8, R15, 0x4, R4 ;  /* 0x000000040f087825 */ /* 0x001fcc00078e0204 */
[----:B------:R-:W2:Y:S01]  /*0590*/  LDG.E R9, desc[UR16][R8.64] ;  /* 0x0000001008097981 */ /* 0x000ea2000c1e1900 */
[C---:B------:R-:W-:Y:S01]  /*05a0*/  IMAD.WIDE R10, R13.reuse, 0x4, R2 ;  /* 0x000000040d0a7825 */ /* 0x040fe200078e0202 */
[----:B------:R-:W-:-:S03]  /*05b0*/  IADD3 R13, PT, PT, R13, UR13, RZ ;  /* 0x0000000d0d0d7c10 */ /* 0x000fc6000fffe0ff */
[----:B------:R-:W-:Y:S02]  /*05c0*/  VIADD R6, R6, UR13 ;  /* 0x0000000d06067c36 */ /* 0x000fe40008000000 */
[----:B------:R-:W-:-:S03]  /*05d0*/  VIADD R15, R15, UR13 ;  /* 0x0000000d0f0f7c36 */ /* 0x000fc60008000000 */
[----:B------:R-:W-:Y:S01]  /*05e0*/  ISETP.GE.AND P0, PT, R6, R17, PT ;  /* 0x000000110600720c */ /* 0x000fe20003f06270 */
[----:B--2---:R0:W-:-:S12]  /*05f0*/  STG.E desc[UR16][R10.64], R9 ;  /* 0x000000090a007986 */ /* 0x0041d8000c101910 */
[----:B------:R-:W-:Y:S05]  /*0600*/  @!P0 BRA `(.L_x_87) ;  /* 0xfffffffc00dc8947 */ /* 0x000fea000383ffff */
.L_x_86:
[----:B------:R-:W-:Y:S05]  /*0610*/  BSYNC.RECONVERGENT B0 ;  /* 0x0000000000007941 */ /* 0x000fea0003800200 */
.L_x_85:
[----:B------:R-:W-:Y:S06]  /*0620*/  BAR.SYNC.DEFER_BLOCKING 0x0 ;  /* 0x0000000000007b1d */ /* 0x000fec0000010000 */
.L_x_84:
[----:B------:R-:W-:-:S12]  /*0630*/  UIADD3 UR5, UPT, UPT, UR5, 0x1, URZ ;  /* 0x0000000105057890 */ /* 0x000fd8000fffe0ff */
.L_x_79:
[----:B------:R-:W1:Y:S01]  /*0640*/  LDCU UR7, c[0x0][0x384] ;  /* 0x00007080ff0777ac */ /* 0x000e620008000800 */
[----:B------:R-:W-:-:S04]  /*0650*/  UIADD3 UR4, UPT, UPT, UR4, 0x1, URZ ;  /* 0x0000000104047890 */ /* 0x000fc8000fffe0ff */
[----:B-1----:R-:W-:-:S09]  /*0660*/  UISETP.NE.AND UP0, UPT, UR4, UR7, UPT ;  /* 0x000000070400728c */ /* 0x002fd2000bf05270 */
[----:B------:R-:W-:Y:S05]  /*0670*/  BRA.U UP0, `(.L_x_88) ;  /* 0xfffffff900c47547 */ /* 0x000fea000b83ffff */
.L_x_78:
[----:B------:R-:W1:Y:S01]  /*0680*/  LDCU UR4, c[0x0][0x380] ;  /* 0x00007000ff0477ac */ /* 0x000e620008000800 */
[----:B------:R-:W-:-:S04]  /*0690*/  UIADD3 UR6, UPT, UPT, UR14, UR6, URZ ;  /* 0x000000060e067290 */ /* 0x000fc8000fffe0ff */
[----:B-1----:R-:W-:-:S09]  /*06a0*/  UISETP.GE.AND UP0, UPT, UR6, UR4, UPT ;  /* 0x000000040600728c */ /* 0x002fd2000bf06270 */
[----:B------:R-:W-:Y:S05]  /*06b0*/  BRA.U !UP0, `(.L_x_89) ;  /* 0xfffffff9087c7547 */ /* 0x000fea000b83ffff */
[----:B------:R-:W-:Y:S05]  /*06c0*/  EXIT ;  /* 0x000000000000794d */ /* 0x000fea0003800000 */
.L_x_90:
        /* <DEDUP_REMOVED lines=11> */
.L_x_145:


//--------------------- .text._Z21scatteraddpointKerneliiiiPKfPKiPf --------------------------
	.section	.text._Z21scatteraddpointKerneliiiiPKfPKiPf,"ax",@progbits
	.align	128
        .global         _Z21scatteraddpointKerneliiiiPKfPKiPf
        .type           _Z21scatteraddpointKerneliiiiPKfPKiPf,@function
        .size           _Z21scatteraddpointKerneliiiiPKfPKiPf,(.L_x_146 - _Z21scatteraddpointKerneliiiiPKfPKiPf)
        .other          _Z21scatteraddpointKerneliiiiPKfPKiPf,@"STO_CUDA_ENTRY STV_DEFAULT"
_Z21scatteraddpointKerneliiiiPKfPKiPf:
.text._Z21scatteraddpointKerneliiiiPKfPKiPf:
[----:B------:R-:W-:Y:S01]  /*0000*/  LDC R1, c[0x0][0x37c] ;  /* 0x0000df00ff017b82 */ /* 0x000fe20000000800 */
[----:B------:R-:W0:Y:S07]  /*0010*/  S2R R17, SR_TID.X ;  /* 0x0000000000117919 */ /* 0x000e2e0000002100 */
[----:B------:R-:W1:Y:S01]  /*0020*/  LDC.64 R8, c[0x0][0x388] ;  /* 0x0000e200ff087b82 */ /* 0x000e620000000a00 */
[----:B------:R-:W1:Y:S07]  /*0030*/  LDCU UR5, c[0x0][0x380] ;  /* 0x00007000ff0577ac */ /* 0x000e6e0008000800 */
[----:B------:R-:W0:Y:S08]  /*0040*/  S2UR UR4, SR_CTAID.X ;  /* 0x00000000000479c3 */ /* 0x000e300000002500 */
[----:B------:R-:W0:Y:S01]  /*0050*/  LDC R16, c[0x0][0x360] ;  /* 0x0000d800ff107b82 */ /* 0x000e220000000800 */
[----:B-1----:R-:W-:-:S04]  /*0060*/  IMAD R0, R8, UR5, RZ ;  /* 0x0000000508007c24 */ /* 0x002fc8000f8e02ff */
[----:B------:R-:W-:Y:S02]  /*0070*/  IMAD R0, R0, R9, RZ ;  /* 0x0000000900007224 */ /* 0x000fe400078e02ff */
[----:B0-----:R-:W-:-:S05]  /*0080*/  IMAD R17, R16, UR4, R17 ;  /* 0x0000000410117c24 */ /* 0x001fca000f8e0211 */
[----:B------:R-:W-:-:S13]  /*0090*/  ISETP.GE.AND P0, PT, R17, R0, PT ;  /* 0x000000001100720c */ /* 0x000fda0003f06270 */
[----:B------:R-:W-:Y:S05]  /*00a0*/  @P0 EXIT ;  /* 0x000000000000094d */ /* 0x000fea0003800000 */
[----:B------:R-:W-:Y:S01]  /*00b0*/  IMAD R10, R8, R9, RZ ;  /* 0x00000009080a7224 */ /* 0x000fe200078e02ff */
[----:B------:R-:W0:Y:S01]  /*00c0*/  LDC R12, c[0x0][0x38c] ;  /* 0x0000e300ff0c7b82 */ /* 0x000e220000000800 */
[----:B------:R-:W1:Y:S01]  /*00d0*/  LDCU UR4, c[0x0][0x370] ;  /* 0x00006e00ff0477ac */ /* 0x000e620008000800 */
[----:B------:R-:W-:Y:S02]  /*00e0*/  ISETP.NE.AND P0, PT, R9, RZ, PT ;  /* 0x000000ff0900720c */ /* 0x000fe40003f05270 */
[----:B------:R-:W-:Y:S01]  /*00f0*/  IABS R11, R10 ;  /* 0x0000000a000b7213 */ /* 0x000fe20000000000 */
[----:B------:R-:W2:Y:S03]  /*0100*/  LDCU.64 UR6, c[0x0][0x358] ;  /* 0x00006b00ff0677ac */ /* 0x000ea60008000a00 */
[----:B------:R-:W3:Y:S01]  /*0110*/  I2F.RP R8, R11 ;  /* 0x0000000b00087306 */ /* 0x000ee20000209400 */
[----:B------:R-:W4:Y:S01]  /*0120*/  LDC.64 R2, c[0x0][0x3a0] ;  /* 0x0000e800ff027b82 */ /* 0x000f220000000a00 */
[----:B------:R-:W0:Y:S07]  /*0130*/  LDCU UR5, c[0x0][0x384] ;  /* 0x00007080ff0577ac */ /* 0x000e2e0008000800 */
[----:B------:R-:W0:Y:S01]  /*0140*/  LDC.64 R4, c[0x0][0x390] ;  /* 0x0000e400ff047b82 */ /* 0x000e220000000a00 */
[----:B---3--:R-:W3:Y:S07]  /*0150*/  MUFU.RCP R8, R8 ;  /* 0x0000000800087308 */ /* 0x008eee0000001000 */
[----:B------:R-:W0:Y:S01]  /*0160*/  LDC.64 R6, c[0x0][0x398] ;  /* 0x0000e600ff067b82 */ /* 0x000e220000000a00 */
[----:B---3--:R-:W-:-:S04]  /*0170*/  VIADD R14, R8, 0xffffffe ;  /* 0x0ffffffe080e7836 */ /* 0x008fc80000000000 */
[----:B------:R3:W5:Y:S02]  /*0180*/  F2I.FTZ.U32.TRUNC.NTZ R15, R14 ;  /* 0x0000000e000f7305 */ /* 0x000764000021f000 */
[----:B---3--:R-:W-:Y:S02]  /*0190*/  HFMA2 R14, -RZ, RZ, 0, 0 ;  /* 0x00000000ff0e7431 */ /* 0x008fe400000001ff */
[----:B-----5:R-:W-:-:S04]  /*01a0*/  IMAD.MOV R18, RZ, RZ, -R15 ;  /* 0x000000ffff127224 */ /* 0x020fc800078e0a0f */
[----:B------:R-:W-:-:S04]  /*01b0*/  IMAD R13, R18, R11, RZ ;  /* 0x0000000b120d7224 */ /* 0x000fc800078e02ff */
[----:B------:R-:W-:Y:S01]  /*01c0*/  IMAD.HI.U32 R13, R15, R13, R14 ;  /* 0x0000000d0f0d7227 */ /* 0x000fe200078e000e */
[----:B------:R-:W-:-:S03]  /*01d0*/  LOP3.LUT R14, RZ, R9, RZ, 0x33, !PT ;  /* 0x00000009ff0e7212 */ /* 0x000fc600078e33ff */
[----:B-12-4-:R-:W-:-:S07]  /*01e0*/  IMAD R15, R16, UR4, RZ ;  /* 0x00000004100f7c24 */ /* 0x016fce000f8e02ff */
.L_x_91:
[----:B01----:R-:W-:-:S04]  /*01f0*/  IABS R19, R12 ;  /* 0x0000000c00137213 */ /* 0x003fc80000000000 */
[----:B------:R-:W0:Y:S08]  /*0200*/  I2F.RP R18, R19 ;  /* 0x0000001300127306 */ /* 0x000e300000209400 */
[----:B0-----:R-:W0:Y:S02]  /*0210*/  MUFU.RCP R18, R18 ;  /* 0x0000001200127308 */ /* 0x001e240000001000 */
[----:B0-----:R-:W-:-:S06]  /*0220*/  VIADD R8, R18, 0xffffffe ;  /* 0x0ffffffe12087836 */ /* 0x001fcc0000000000 */
[----:B------:R0:W1:Y:S02]  /*0230*/  F2I.FTZ.U32.TRUNC.NTZ R9, R8 ;  /* 0x0000000800097305 */ /* 0x000064000021f000 */
[----:B0-----:R-:W-:Y:S01]  /*0240*/  IMAD.MOV.U32 R8, RZ, RZ, RZ ;  /* 0x000000ffff087224 */ /* 0x001fe200078e00ff */
[----:B-1----:R-:W-:-:S05]  /*0250*/  IADD3 R16, PT, PT, RZ, -R9, RZ ;  /* 0x80000009ff107210 */ /* 0x002fca0007ffe0ff */
[----:B------:R-:W-:Y:S01]  /*0260*/  IMAD R21, R16, R19, RZ ;  /* 0x0000001310157224 */ /* 0x000fe200078e02ff */
[----:B------:R-:W-:-:S03]  /*0270*/  IABS R16, R17 ;  /* 0x0000001100107213 */ /* 0x000fc60000000000 */
[----:B------:R-:W-:Y:S01]  /*0280*/  IMAD.HI.U32 R9, R9, R21, R8 ;  /* 0x0000001509097227 */ /* 0x000fe200078e0008 */
[----:B------:R-:W-:-:S04]  /*0290*/  LOP3.LUT R8, R17, R12, RZ, 0x3c, !PT ;  /* 0x0000000c11087212 */ /* 0x000fc800078e3cff */
[----:B------:R-:W-:Y:S01]  /*02a0*/  ISETP.GE.AND P3, PT, R8, RZ, PT ;  /* 0x000000ff0800720c */ /* 0x000fe20003f66270 */
[----:B------:R-:W-:-:S05]  /*02b0*/  IMAD.HI.U32 R9, R9, R16, RZ ;  /* 0x0000001009097227 */ /* 0x000fca00078e00ff */
[----:B------:R-:W-:-:S05]  /*02c0*/  IADD3 R18, PT, PT, -R9, RZ, RZ ;  /* 0x000000ff09127210 */ /* 0x000fca0007ffe1ff */
[----:B------:R-:W-:-:S05]  /*02d0*/  IMAD R18, R19, R18, R16 ;  /* 0x0000001213127224 */ /* 0x000fca00078e0210 */
[----:B------:R-:W-:-:S13]  /*02e0*/  ISETP.GT.U32.AND P2, PT, R19, R18, PT ;  /* 0x000000121300720c */ /* 0x000fda0003f44070 */
[----:B------:R-:W-:Y:S01]  /*02f0*/  @!P2 IMAD.IADD R18, R18, 0x1, -R19 ;  /* 0x000000011212a824 */ /* 0x000fe200078e0a13 */
[----:B------:R-:W-:-:S04]  /*0300*/  @!P2 IADD3 R9, PT, PT, R9, 0x1, RZ ;  /* 0x000000010909a810 */ /* 0x000fc80007ffe0ff */
[----:B------:R-:W-:-:S13]  /*0310*/  ISETP.GE.U32.AND P1, PT, R18, R19, PT ;  /* 0x000000131200720c */ /* 0x000fda0003f26070 */
[----:B------:R-:W-:-:S05]  /*0320*/  @P1 VIADD R9, R9, 0x1 ;  /* 0x0000000109091836 */ /* 0x000fca0000000000 */
[----:B------:R-:W-:-:S04]  /*0330*/  @!P3 IADD3 R9, PT, PT, -R9, RZ, RZ ;  /* 0x000000ff0909b210 */ /* 0x000fc80007ffe1ff */
[----:B------:R-:W-:-:S05]  /*0340*/  SEL R19, R14, R9, !P0 ;  /* 0x000000090e137207 */ /* 0x000fca0004000000 */
[----:B------:R-:W-:-:S05]  /*0350*/  IMAD.WIDE R20, R19, 0x4, R6 ;  /* 0x0000000413147825 */ /* 0x000fca00078e0206 */
[----:B------:R-:W2:Y:S01]  /*0360*/  LDG.E.CONSTANT R18, desc[UR6][R20.64] ;  /* 0x0000000614127981 */ /* 0x000ea2000c1e9900 */
[----:B------:R-:W-:-:S06]  /*0370*/  IMAD.WIDE R8, R17, 0x4, R4 ;  /* 0x0000000411087825 */ /* 0x000fcc00078e0204 */
[----:B------:R0:W3:Y:S01]  /*0380*/  LDG.E.CONSTANT R8, desc[UR6][R8.64] ;  /* 0x0000000608087981 */ /* 0x0000e2000c1e9900 */
[----:B------:R-:W-:Y:S01]  /*0390*/  IABS R22, R10 ;  /* 0x0000000a00167213 */ /* 0x000fe20000000000 */
[----:B------:R-:W-:Y:S01]  /*03a0*/  IMAD.HI.U32 R23, R13, R16, RZ ;  /* 0x000000100d177227 */ /* 0x000fe200078e00ff */
[----:B------:R-:W-:-:S03]  /*03b0*/  IABS R25, R10 ;  /* 0x0000000a00197213 */ /* 0x000fc60000000000 */
[----:B------:R-:W-:-:S04]  /*03c0*/  IMAD.MOV R22, RZ, RZ, -R22 ;  /* 0x000000ffff167224 */ /* 0x000fc800078e0a16 */
[----:B------:R-:W-:Y:S01]  /*03d0*/  IMAD R16, R23, R22, R16 ;  /* 0x0000001617107224 */ /* 0x000fe200078e0210 */
[----:B0-----:R-:W-:-:S04]  /*03e0*/  LOP3.LUT R9, R17, R10, RZ, 0x3c, !PT ;  /* 0x0000000a11097212 */ /* 0x001fc800078e3cff */
[----:B------:R-:W-:Y:S02]  /*03f0*/  ISETP.GT.U32.AND P3, PT, R11, R16, PT ;  /* 0x000000100b00720c */ /* 0x000fe40003f64070 */
[----:B------:R-:W-:Y:S02]  /*0400*/  ISETP.GE.AND P2, PT, R9, RZ, PT ;  /* 0x000000ff0900720c */ /* 0x000fe40003f46270 */
[----:B------:R-:W-:-:S05]  /*0410*/  IADD3 R9, PT, PT, -R19, RZ, RZ ;  /* 0x000000ff13097210 */ /* 0x000fca0007ffe1ff */
[----:B------:R-:W-:-:S04]  /*0420*/  IMAD R9, R12, R9, R17 ;  /* 0x000000090c097224 */ /* 0x000fc800078e0211 */
[----:B------:R-:W-:Y:S01]  /*0430*/  @!P3 IADD3 R16, PT, PT, R16, -R25, RZ ;  /* 0x800000191010b210 */ /* 0x000fe20007ffe0ff */
[----:B------:R-:W-:Y:S01]  /*0440*/  @!P3 VIADD R23, R23, 0x1 ;  /* 0x000000011717b836 */ /* 0x000fe20000000000 */
[----:B------:R-:W-:Y:S02]  /*0450*/  ISETP.NE.AND P3, PT, R10, RZ, PT ;  /* 0x000000ff0a00720c */ /* 0x000fe40003f65270 */
[----:B------:R-:W-:Y:S02]  /*0460*/  ISETP.GE.U32.AND P1, PT, R16, R11, PT ;  /* 0x0000000b1000720c */ /* 0x000fe40003f26070 */
[----:B------:R-:W-:-:S11]  /*0470*/  IADD3 R17, PT, PT, R15, R17, RZ ;  /* 0x000000110f117210 */ /* 0x000fd60007ffe0ff */
[----:B------:R-:W-:-:S05]  /*0480*/  @P1 IADD3 R23, PT, PT, R23, 0x1, RZ ;  /* 0x0000000117171810 */ /* 0x000fca0007ffe0ff */
[----:B------:R-:W-:Y:S01]  /*0490*/  @!P2 IMAD.MOV R23, RZ, RZ, -R23 ;  /* 0x000000ffff17a224 */ /* 0x000fe200078e0a17 */
[----:B------:R-:W-:Y:S02]  /*04a0*/  @!P3 LOP3.LUT R23, RZ, R10, RZ, 0x33, !PT ;  /* 0x0000000aff17b212 */ /* 0x000fe400078e33ff */
[----:B------:R-:W-:-:S03]  /*04b0*/  ISETP.GE.AND P1, PT, R17, R0, PT ;  /* 0x000000001100720c */ /* 0x000fc60003f26270 */
[----:B--2---:R-:W-:-:S04]  /*04c0*/  IMAD R18, R23, UR5, R18 ;  /* 0x0000000517127c24 */ /* 0x004fc8000f8e0212 */
[----:B------:R-:W-:-:S04]  /*04d0*/  IMAD R9, R18, R12, R9 ;  /* 0x0000000c12097224 */ /* 0x000fc800078e0209 */
[----:B------:R-:W-:-:S05]  /*04e0*/  IMAD.WIDE R18, R9, 0x4, R2 ;  /* 0x0000000409127825 */ /* 0x000fca00078e0202 */
[----:B---3--:R1:W-:Y:S01]  /*04f0*/  REDG.E.ADD.F32.FTZ.RN.STRONG.GPU desc[UR6][R18.64], R8 ;  /* 0x00000008120079a6 */ /* 0x0083e2000c12f306 */
[----:B------:R-:W-:Y:S05]  /*0500*/  @!P1 BRA `(.L_x_91) ;  /* 0xfffffffc00389947 */ /* 0x000fea000383ffff */
[----:B------:R-:W-:Y:S05]  /*0510*/  EXIT ;  /* 0x000000000000794d */ /* 0x000fea0003800000 */
.L_x_92:
        /* <DEDUP_REMOVED lines=14> */
.L_x_146:


//--------------------- .text._Z17gatherpointKerneliiiiPKfPKiPf --------------------------
	.section	.text._Z17gatherpointKerneliiiiPKfPKiPf,"ax",@progbits
	.align	128
        .global         _Z17gatherpointKerneliiiiPKfPKiPf
        .type           _Z17gatherpointKerneliiiiPKfPKiPf,@function
        .size           _Z17gatherpointKerneliiiiPKfPKiPf,(.L_x_147 - _Z17gatherpointKerneliiiiPKfPKiPf)
        .other          _Z17gatherpointKerneliiiiPKfPKiPf,@"STO_CUDA_ENTRY STV_DEFAULT"
_Z17gatherpointKerneliiiiPKfPKiPf:
.text._Z17gatherpointKerneliiiiPKfPKiPf:
        /* <DEDUP_REMOVED lines=11> */
[-C--:B------:R-:W-:Y:S01]  /*00b0*/  IMAD R8, R10, R11.reuse, RZ ;  /* 0x0000000b0a087224 */ /* 0x080fe200078e02ff */
[----:B------:R-:W0:Y:S01]  /*00c0*/  LDC.64 R2, c[0x0][0x3a0] ;  /* 0x0000e800ff027b82 */ /* 0x000e220000000a00 */
[----:B------:R-:W1:Y:S01]  /*00d0*/  LDCU UR4, c[0x0][0x370] ;  /* 0x00006e00ff0477ac */ /* 0x000e620008000800 */
[----:B------:R-:W-:Y:S02]  /*00e0*/  ISETP.NE.AND P0, PT, R11, RZ, PT ;  /* 0x000000ff0b00720c */ /* 0x000fe40003f05270 */
[----:B------:R-:W-:Y:S01]  /*00f0*/  IABS R9, R8 ;  /* 0x0000000800097213 */ /* 0x000fe20000000000 */
[----:B------:R-:W2:Y:S01]  /*0100*/  LDCU.64 UR6, c[0x0][0x358] ;  /* 0x00006b00ff0677ac */ /* 0x000ea20008000a00 */
[----:B------:R-:W-:Y:S02]  /*0110*/  LOP3.LUT R11, RZ, R11, RZ, 0x33, !PT ;  /* 0x0000000bff0b7212 */ /* 0x000fe400078e33ff */
[----:B------:R-:W3:Y:S01]  /*0120*/  I2F.RP R14, R9 ;  /* 0x00000009000e7306 */ /* 0x000ee20000209400 */
[----:B------:R-:W4:Y:S01]  /*0130*/  LDC R10, c[0x0][0x38c] ;  /* 0x0000e300ff0a7b82 */ /* 0x000f220000000800 */
[----:B------:R-:W0:Y:S07]  /*0140*/  LDCU UR5, c[0x0][0x384] ;  /* 0x00007080ff0577ac */ /* 0x000e2e0008000800 */
[----:B------:R-:W0:Y:S01]  /*0150*/  LDC.64 R4, c[0x0][0x390] ;  /* 0x0000e400ff047b82 */ /* 0x000e220000000a00 */
[----:B---3--:R-:W3:Y:S07]  /*0160*/  MUFU.RCP R14, R14 ;  /* 0x0000000e000e7308 */ /* 0x008eee0000001000 */
[----:B------:R-:W0:Y:S01]  /*0170*/  LDC.64 R6, c[0x0][0x398] ;  /* 0x0000e600ff067b82 */ /* 0x000e220000000a00 */
[----:B---3--:R-:W-:-:S04]  /*0180*/  VIADD R12, R14, 0xffffffe ;  /* 0x0ffffffe0e0c7836 */ /* 0x008fc80000000000 */
[----:B------:R3:W5:Y:S02]  /*0190*/  F2I.FTZ.U32.TRUNC.NTZ R13, R12 ;  /* 0x0000000c000d7305 */ /* 0x000764000021f000 */
[----:B---3--:R-:W-:Y:S01]  /*01a0*/  IMAD.MOV.U32 R12, RZ, RZ, RZ ;  /* 0x000000ffff0c7224 */ /* 0x008fe200078e00ff */
[----:B-----5:R-:W-:-:S05]  /*01b0*/  IADD3 R18, PT, PT, RZ, -R13, RZ ;  /* 0x8000000dff127210 */ /* 0x020fca0007ffe0ff */
[----:B------:R-:W-:-:S04]  /*01c0*/  IMAD R17, R18, R9, RZ ;  /* 0x0000000912117224 */ /* 0x000fc800078e02ff */
[----:B------:R-:W-:-:S04]  /*01d0*/  IMAD.HI.U32 R12, R13, R17, R12 ;  /* 0x000000110d0c7227 */ /* 0x000fc800078e000c */
[----:B-12-4-:R-:W-:-:S07]  /*01e0*/  IMAD R13, R16, UR4, RZ ;  /* 0x00000004100d7c24 */ /* 0x016fce000f8e02ff */
.L_x_93:
[----:B-1----:R-:W-:Y:S02]  /*01f0*/  IABS R19, R10 ;  /* 0x0000000a00137213 */ /* 0x002fe40000000000 */
[----:B------:R-:W-:Y:S02]  /*0200*/  IABS R20, R15 ;  /* 0x0000000f00147213 */ /* 0x000fe40000000000 */
[----:B------:R-:W1:Y:S08]  /*0210*/  I2F.RP R14, R19 ;  /* 0x00000013000e7306 */ /* 0x000e700000209400 */
[----:B-1----:R-:W1:Y:S02]  /*0220*/  MUFU.RCP R14, R14 ;  /* 0x0000000e000e7308 */ /* 0x002e640000001000 */
[----:B-1----:R-:W-:-:S06]  /*0230*/  IADD3 R16, PT, PT, R14, 0xffffffe, RZ ;  /* 0x0ffffffe0e107810 */ /* 0x002fcc0007ffe0ff */
[----:B------:R1:W2:Y:S02]  /*0240*/  F2I.FTZ.U32.TRUNC.NTZ R17, R16 ;  /* 0x0000001000117305 */ /* 0x0002a4000021f000 */
[----:B-1----:R-:W-:Y:S02]  /*0250*/  HFMA2 R16, -RZ, RZ, 0, 0 ;  /* 0x00000000ff107431 */ /* 0x002fe400000001ff */
[----:B--2---:R-:W-:-:S04]  /*0260*/  IMAD.MOV R18, RZ, RZ, -R17 ;  /* 0x000000ffff127224 */ /* 0x004fc800078e0a11 */
[----:B------:R-:W-:-:S04]  /*0270*/  IMAD R21, R18, R19, RZ ;  /* 0x0000001312157224 */ /* 0x000fc800078e02ff */
[----:B------:R-:W-:-:S04]  /*0280*/  IMAD.HI.U32 R18, R17, R21, R16 ;  /* 0x0000001511127227 */ /* 0x000fc800078e0010 */
[----:B------:R-:W-:-:S04]  /*0290*/  IMAD.MOV.U32 R17, RZ, RZ, R20 ;  /* 0x000000ffff117224 */ /* 0x000fc800078e0014 */
[----:B------:R-:W-:-:S05]  /*02a0*/  IMAD.HI.U32 R18, R18, R17, RZ ;  /* 0x0000001112127227 */ /* 0x000fca00078e00ff */
[----:B------:R-:W-:-:S05]  /*02b0*/  IADD3 R14, PT, PT, -R18, RZ, RZ ;  /* 0x000000ff120e7210 */ /* 0x000fca0007ffe1ff */
[----:B------:R-:W-:-:S05]  /*02c0*/  IMAD R14, R19, R14, R17 ;  /* 0x0000000e130e7224 */ /* 0x000fca00078e0211 */
[----:B------:R-:W-:-:S13]  /*02d0*/  ISETP.GT.U32.AND P2, PT, R19, R14, PT ;  /* 0x0000000e1300720c */ /* 0x000fda0003f44070 */
[----:B------:R-:W-:Y:S01]  /*02e0*/  @!P2 IMAD.IADD R14, R14, 0x1, -R19 ;  /* 0x000000010e0ea824 */ /* 0x000fe200078e0a13 */
[----:B------:R-:W-:-:S04]  /*02f0*/  @!P2 IADD3 R18, PT, PT, R18, 0x1, RZ ;  /* 0x000000011212a810 */ /* 0x000fc80007ffe0ff */
[----:B------:R-:W-:Y:S02]  /*0300*/  ISETP.GE.U32.AND P1, PT, R14, R19, PT ;  /* 0x000000130e00720c */ /* 0x000fe40003f26070 */
[----:B------:R-:W-:-:S04]  /*0310*/  LOP3.LUT R14, R15, R10, RZ, 0x3c, !PT ;  /* 0x0000000a0f0e7212 */ /* 0x000fc800078e3cff */
[----:B------:R-:W-:-:S07]  /*0320*/  ISETP.GE.AND P3, PT, R14, RZ, PT ;  /* 0x000000ff0e00720c */ /* 0x000fce0003f66270 */
[----:B------:R-:W-:-:S06]  /*0330*/  @P1 VIADD R18, R18, 0x1 ;  /* 0x0000000112121836 */ /* 0x000fcc0000000000 */
[----:B------:R-:W-:-:S04]  /*0340*/  @!P3 IADD3 R18, PT, PT, -R18, RZ, RZ ;  /* 0x000000ff1212b210 */ /* 0x000fc80007ffe1ff */
[----:B------:R-:W-:-:S05]  /*0350*/  SEL R21, R11, R18, !P0 ;  /* 0x000000120b157207 */ /* 0x000fca0004000000 */
[----:B0-----:R-:W-:-:S06]  /*0360*/  IMAD.WIDE R18, R21, 0x4, R6 ;  /* 0x0000000415127825 */ /* 0x001fcc00078e0206 */
[----:B------:R-:W2:Y:S01]  /*0370*/  LDG.E.CONSTANT R18, desc[UR6][R18.64] ;  /* 0x0000000612127981 */ /* 0x000ea2000c1e9900 */
[----:B------:R-:W-:-:S05]  /*0380*/  IABS R14, R8 ;  /* 0x00000008000e7213 */ /* 0x000fca0000000000 */
[----:B------:R-:W-:Y:S02]  /*0390*/  IMAD.MOV R16, RZ, RZ, -R14 ;  /* 0x000000ffff107224 */ /* 0x000fe400078e0a0e */
[----:B------:R-:W-:-:S04]  /*03a0*/  IMAD.HI.U32 R14, R12, R17, RZ ;  /* 0x000000110c0e7227 */ /* 0x000fc800078e00ff */
[----:B------:R-:W-:Y:S01]  /*03b0*/  IMAD R16, R14, R16, R17 ;  /* 0x000000100e107224 */ /* 0x000fe200078e0211 */
[----:B------:R-:W-:-:S04]  /*03c0*/  IABS R17, R8 ;  /* 0x0000000800117213 */ /* 0x000fc80000000000 */
[----:B------:R-:W-:-:S13]  /*03d0*/  ISETP.GT.U32.AND P3, PT, R9, R16, PT ;  /* 0x000000100900720c */ /* 0x000fda0003f64070 */
[----:B------:R-:W-:Y:S01]  /*03e0*/  @!P3 IADD3 R16, PT, PT, R16, -R17, RZ ;  /* 0x800000111010b210 */ /* 0x000fe20007ffe0ff */
[----:B------:R-:W-:Y:S01]  /*03f0*/  @!P3 VIADD R14, R14, 0x1 ;  /* 0x000000010e0eb836 */ /* 0x000fe20000000000 */
[----:B------:R-:W-:Y:S02]  /*0400*/  ISETP.NE.AND P3, PT, R8, RZ, PT ;  /* 0x000000ff0800720c */ /* 0x000fe40003f65270 */
[----:B------:R-:W-:Y:S02]  /*0410*/  ISETP.GE.U32.AND P1, PT, R16, R9, PT ;  /* 0x000000091000720c */ /* 0x000fe40003f26070 */
[----:B------:R-:W-:Y:S02]  /*0420*/  LOP3.LUT R16, R15, R8, RZ, 0x3c, !PT ;  /* 0x000000080f107212 */ /* 0x000fe400078e3cff */
[----:B------:R-:W-:Y:S02]  /*0430*/  IADD3 R17, PT, PT, -R21, RZ, RZ ;  /* 0x000000ff15117210 */ /* 0x000fe40007ffe1ff */
[----:B------:R-:W-:-:S03]  /*0440*/  ISETP.GE.AND P2, PT, R16, RZ, PT ;  /* 0x000000ff1000720c */ /* 0x000fc60003f46270 */
[----:B------:R-:W-:-:S04]  /*0450*/  IMAD R17, R10, R17, R15 ;  /* 0x000000110a117224 */ /* 0x000fc800078e020f */
[----:B------:R-:W-:-:S06]  /*0460*/  @P1 IADD3 R14, PT, PT, R14, 0x1, RZ ;  /* 0x000000010e0e1810 */ /* 0x000fcc0007ffe0ff */
[----:B------:R-:W-:Y:S01]  /*0470*/  @!P2 IMAD.MOV R14, RZ, RZ, -R14 ;  /* 0x000000ffff0ea224 */ /* 0x000fe200078e0a0e */
[----:B------:R-:W-:-:S05]  /*0480*/  @!P3 LOP3.LUT R14, RZ, R8, RZ, 0x33, !PT ;  /* 0x00000008ff0eb212 */ /* 0x000fca00078e33ff */
[----:B--2---:R-:W-:-:S04]  /*0490*/  IMAD R18, R14, UR5, R18 ;  /* 0x000000050e127c24 */ /* 0x004fc8000f8e0212 */
[----:B------:R-:W-:-:S04]  /*04a0*/  IMAD R17, R18, R10, R17 ;  /* 0x0000000a12117224 */ /* 0x000fc800078e0211 */
[----:B------:R-:W-:-:S06]  /*04b0*/  IMAD.WIDE R16, R17, 0x4, R4 ;  /* 0x0000000411107825 */ /* 0x000fcc00078e0204 */
[----:B------:R-:W2:Y:S01]  /*04c0*/  LDG.E.CONSTANT R17, desc[UR6][R16.64] ;  /* 0x0000000610117981 */ /* 0x000ea2000c1e9900 */
[----:B------:R-:W-:-:S04]  /*04d0*/  IMAD.WIDE R18, R15, 0x4, R2 ;  /* 0x000000040f127825 */ /* 0x000fc800078e0202 */
[----:B------:R-:W-:-:S05]  /*04e0*/  IMAD.IADD R15, R13, 0x1, R15 ;  /* 0x000000010d0f7824 */ /* 0x000fca00078e020f */
[----:B------:R-:W-:Y:S01]  /*04f0*/  ISETP.GE.AND P1, PT, R15, R0, PT ;  /* 0x000000000f00720c */ /* 0x000fe20003f26270 */
[----:B--2---:R1:W-:-:S12]  /*0500*/  STG.E desc[UR6][R18.64], R17 ;  /* 0x0000001112007986 */ /* 0x0043d8000c101906 */
[----:B------:R-:W-:Y:S05]  /*0510*/  @!P1 BRA `(.L_x_93) ;  /* 0xfffffffc00349947 */ /* 0x000fea000383ffff */
[----:B------:R-:W-:Y:S05]  /*0520*/  EXIT ;  /* 0x000000000000794d */ /* 0x000fea0003800000 */
.L_x_94:
        /* <DEDUP_REMOVED lines=13> */
.L_x_147:


//--------------------- .text._Z18binarysearchKerneliiiPKfS0_Pi --------------------------
	.section	.text._Z18binarysearchKerneliiiPKfS0_Pi,"ax",@progbits
	.align	128
        .global         _Z18binarysearchKerneliiiPKfS0_Pi
        .type           _Z18binarysearchKerneliiiPKfS0_Pi,@function
        .size           _Z18binarysearchKerneliiiPKfS0_Pi,(.L_x_148 - _Z18binarysearchKerneliiiPKfS0_Pi)
        .other          _Z18binarysearchKerneliiiPKfS0_Pi,@"STO_CUDA_ENTRY STV_DEFAULT"
_Z18binarysearchKerneliiiPKfS0_Pi:
.text._Z18binarysearchKerneliiiPKfS0_Pi:
[----:B------:R-:W-:Y:S08]  /*0000*/  LDC R1, c[0x0][0x37c] ;  /* 0x0000df00ff017b82 */ /* 0x000ff00000000800 */
[----:B------:R-:W0:Y:S01]  /*0010*/  LDC R0, c[0x0][0x384] ;  /* 0x0000e100ff007b82 */ /* 0x000e220000000800 */
[----:B------:R-:W-:-:S05]  /*0020*/  UMOV UR4, 0x1 ;  /* 0x0000000100047882 */ /* 0x000fca0000000000 */
.L_x_95:
[----:B0-----:R-:W-:Y:S01]  /*0030*/  ISETP.LE.AND P0, PT, R0, UR4, PT ;  /* 0x0000000400007c0c */ /* 0x001fe2000bf03270 */
[----:B------:R-:W-:Y:S01]  /*0040*/  UMOV UR5, UR4 ;  /* 0x0000000400057c82 */ /* 0x000fe20008000000 */
[----:B------:R-:W-:-:S11]  /*0050*/  USHF.L.U32 UR4, UR4, 0x1, URZ ;  /* 0x0000000104047899 */ /* 0x000fd600080006ff */
[----:B------:R-:W-:Y:S05]  /*0060*/  @!P0 BRA `(.L_x_95) ;  /* 0xfffffffc00f08947 */ /* 0x000fea000383ffff */
[----:B------:R-:W0:Y:S08]  /*0070*/  S2UR UR4, SR_CTAID.X ;  /* 0x00000000000479c3 */ /* 0x000e300000002500 */
[----:B------:R-:W0:Y:S02]  /*0080*/  LDC R2, c[0x0][0x380] ;  /* 0x0000e000ff027b82 */ /* 0x000e240000000800 */
[----:B0-----:R-:W-:-:S13]  /*0090*/  ISETP.LE.AND P0, PT, R2, UR4, PT ;  /* 0x0000000402007c0c */ /* 0x001fda000bf03270 */
[----:B------:R-:W-:Y:S05]  /*00a0*/  @P0 EXIT ;  /* 0x000000000000094d */ /* 0x000fea0003800000 */
[----:B------:R-:W0:Y:S01]  /*00b0*/  S2R R2, SR_TID.X ;  /* 0x0000000000027919 */ /* 0x000e220000002100 */
[----:B------:R-:W0:Y:S01]  /*00c0*/  S2UR UR6, SR_CTAID.Y ;  /* 0x00000000000679c3 */ /* 0x000e220000002600 */
[----:B------:R-:W-:Y:S01]  /*00d0*/  UISETP.GT.AND UP0, UPT, UR5, URZ, UPT ;  /* 0x000000ff0500728c */ /* 0x000fe2000bf04270 */
[----:B------:R-:W-:Y:S01]  /*00e0*/  IADD3 R0, PT, PT, R0, -0x1, RZ ;  /* 0xffffffff00007810 */ /* 0x000fe20007ffe0ff */
[----:B------:R-:W1:Y:S05]  /*00f0*/  LDCU.64 UR10, c[0x0][0x358] ;  /* 0x00006b00ff0a77ac */ /* 0x000e6a0008000a00 */
[----:B------:R-:W0:Y:S01]  /*0100*/  LDC R3, c[0x0][0x360] ;  /* 0x0000d800ff037b82 */ /* 0x000e220000000800 */
[----:B------:R-:W2:Y:S01]  /*0110*/  LDCU UR7, c[0x0][0x374] ;  /* 0x00006e80ff0777ac */ /* 0x000ea20008000800 */
[----:B------:R-:W3:Y:S01]  /*0120*/  LDCU UR8, c[0x0][0x370] ;  /* 0x00006e00ff0877ac */ /* 0x000ee20008000800 */
[----:B0-----:R-:W-:-:S02]  /*0130*/  IMAD R2, R3, UR6, R2 ;  /* 0x0000000603027c24 */ /* 0x001fc4000f8e0202 */
[----:B--2---:R-:W-:Y:S01]  /*0140*/  IMAD R3, R3, UR7, RZ ;  /* 0x0000000703037c24 */ /* 0x004fe2000f8e02ff */
[----:B-1-3--:R-:W-:Y:S06]  /*0150*/  BRA.U UP0, `(.L_x_96) ;  /* 0x0000000100487547 */ /* 0x00afec000b800000 */
.L_x_100:
[----:B------:R-:W0:Y:S01]  /*0160*/  LDC R9, c[0x0][0x388] ;  /* 0x0000e200ff097b82 */ /* 0x000e220000000800 */
[----:B------:R-:W-:Y:S01]  /*0170*/  BSSY.RECONVERGENT B0, `(.L_x_97) ;  /* 0x000000b000007945 */ /* 0x000fe20003800200 */
[----:B0-----:R-:W-:-:S13]  /*0180*/  ISETP.GE.AND P0, PT, R2, R9, PT ;  /* 0x000000090200720c */ /* 0x001fda0003f06270 */
[----:B-1----:R-:W-:Y:S05]  /*0190*/  @P0 BRA `(.L_x_98) ;  /* 0x0000000000200947 */ /* 0x002fea0003800000 */
[----:B------:R-:W0:Y:S01]  /*01a0*/  LDC.64 R6, c[0x0][0x3a0] ;  /* 0x0000e800ff067b82 */ /* 0x000e220000000a00 */
[----:B------:R-:W-:-:S07]  /*01b0*/  MOV R8, R2 ;  /* 0x0000000200087202 */ /* 0x000fce0000000f00 */
.L_x_99:
[--C-:B-1----:R-:W-:Y:S02]  /*01c0*/  IMAD R5, R9, UR4, R8.reuse ;  /* 0x0000000409057c24 */ /* 0x102fe4000f8e0208 */
[----:B------:R-:W-:Y:S02]  /*01d0*/  IMAD.IADD R8, R3, 0x1, R8 ;  /* 0x0000000103087824 */ /* 0x000fe400078e0208 */
[----:B0-----:R-:W-:-:S03]  /*01e0*/  IMAD.WIDE R4, R5, 0x4, R6 ;  /* 0x0000000405047825 */ /* 0x001fc600078e0206 */
[----:B------:R-:W-:Y:S02]  /*01f0*/  ISETP.GE.AND P0, PT, R8, R9, PT ;  /* 0x000000090800720c */ /* 0x000fe40003f06270 */
[----:B------:R1:W-:Y:S11]  /*0200*/  STG.E desc[UR10][R4.64], R0 ;  /* 0x0000000004007986 */ /* 0x0003f6000c10190a */
[----:B------:R-:W-:Y:S05]  /*0210*/  @!P0 BRA `(.L_x_99) ;  /* 0xfffffffc00e88947 */ /* 0x000fea000383ffff */
.L_x_98:
[----:B------:R-:W-:Y:S05]  /*0220*/  BSYNC.RECONVERGENT B0 ;  /* 0x0000000000007941 */ /* 0x000fea0003800200 */
.L_x_97:
[----:B------:R-:W0:Y:S01]  /*0230*/  LDCU UR5, c[0x0][0x380] ;  /* 0x00007000ff0577ac */ /* 0x000e220008000800 */
[----:B------:R-:W-:-:S04]  /*0240*/  UIADD3 UR4, UPT, UPT, UR8, UR4, URZ ;  /* 0x0000000408047290 */ /* 0x000fc8000fffe0ff */
[----:B0-----:R-:W-:-:S09]  /*0250*/  UISETP.GE.AND UP0, UPT, UR4, UR5, UPT ;  /* 0x000000050400728c */ /* 0x001fd2000bf06270 */
[----:B------:R-:W-:Y:S05]  /*0260*/  BRA.U !UP0, `(.L_x_100) ;  /* 0xfffffffd08bc7547 */ /* 0x000fea000b83ffff */
[----:B------:R-:W-:Y:S05]  /*0270*/  EXIT ;  /* 0x000000000000794d */ /* 0x000fea0003800000 */
.L_x_96:
[----:B------:R-:W0:Y:S01]  /*0280*/  LDCU UR6, c[0x0][0x388] ;  /* 0x00007100ff0677ac */ /* 0x000e220008000800 */
[----:B------:R-:W-:Y:S01]  /*0290*/  BSSY.RECONVERGENT B0, `(.L_x_101) ;  /* 0x0000029000007945 */ /* 0x000fe20003800200 */
[----:B0-----:R-:W-:-:S13]  /*02a0*/  ISETP.GE.AND P0, PT, R2, UR6, PT ;  /* 0x0000000602007c0c */ /* 0x001fda000bf06270 */
[----:B-1----:R-:W-:Y:S05]  /*02b0*/  @P0 BRA `(.L_x_102) ;  /* 0x0000000000980947 */ /* 0x002fea0003800000 */
[----:B------:R-:W0:Y:S08]  /*02c0*/  LDC R7, c[0x0][0x384] ;  /* 0x0000e100ff077b82 */ /* 0x000e300000000800 */
[----:B------:R-:W1:Y:S01]  /*02d0*/  LDC.64 R4, c[0x0][0x390] ;  /* 0x0000e400ff047b82 */ /* 0x000e620000000a00 */
[----:B0-----:R-:W-:-:S04]  /*02e0*/  IMAD R7, R7, UR4, R0 ;  /* 0x0000000407077c24 */ /* 0x001fc8000f8e0200 */
[----:B-1----:R-:W-:-:S05]  /*02f0*/  IMAD.WIDE R4, R7, 0x4, R4 ;  /* 0x0000000407047825 */ /* 0x002fca00078e0204 */
[----:B------:R0:W5:Y:S01]  /*0300*/  LDG.E.CONSTANT R13, desc[UR10][R4.64] ;  /* 0x0000000a040d7981 */ /* 0x000162000c1e9900 */
[----:B------:R-:W-:-:S07]  /*0310*/  MOV R8, R2 ;  /* 0x0000000200087202 */ /* 0x000fce0000000f00 */
.L_x_106:
[----:B-1----:R-:W1:Y:S08]  /*0320*/  LDC R9, c[0x0][0x388] ;  /* 0x0000e200ff097b82 */ /* 0x002e700000000800 */
[----:B------:R-:W2:Y:S08]  /*0330*/  LDC.64 R6, c[0x0][0x398] ;  /* 0x0000e600ff067b82 */ /* 0x000eb00000000a00 */
[----:B------:R-:W3:Y:S01]  /*0340*/  LDC R19, c[0x0][0x384] ;  /* 0x0000e100ff137b82 */ /* 0x000ee20000000800 */
[----:B-1----:R-:W-:-:S07]  /*0350*/  IMAD R15, R9, UR4, R8 ;  /* 0x00000004090f7c24 */ /* 0x002fce000f8e0208 */
[----:B0-----:R-:W0:Y:S01]  /*0360*/  LDC.64 R4, c[0x0][0x390] ;  /* 0x0000e400ff047b82 */ /* 0x001e220000000a00 */
[----:B--2---:R-:W-:-:S06]  /*0370*/  IMAD.WIDE R6, R15, 0x4, R6 ;  /* 0x000000040f067825 */ /* 0x004fcc00078e0206 */
[----:B------:R-:W2:Y:S01]  /*0380*/  LDG.E.CONSTANT R6, desc[UR10][R6.64] ;  /* 0x0000000a06067981 */ /* 0x000ea2000c1e9900 */
[----:B------:R-:W-:Y:S02]  /*0390*/  IMAD.IADD R8, R3, 0x1, R8 ;  /* 0x0000000103087824 */ /* 0x000fe400078e0208 */
[----:B------:R-:W-:-:S03]  /*03a0*/  IMAD.MOV.U32 R10, RZ, RZ, R0 ;  /* 0x000000ffff0a7224 */ /* 0x000fc600078e0000 */
[----:B------:R-:W-:Y:S02]  /*03b0*/  ISETP.GE.AND P1, PT, R8, R9, PT ;  /* 0x000000090800720c */ /* 0x000fe40003f26270 */
[----:B------:R-:W-:Y:S01]  /*03c0*/  MOV R9, UR5 ;  /* 0x0000000500097c02 */ /* 0x000fe20008000f00 */
[----:B0-23-5:R-:W-:-:S10]  /*03d0*/  FMUL R17, R13, R6 ;  /* 0x000000060d117220 */ /* 0x02dfd40000400000 */
.L_x_105:
[----:B------:R-:W-:Y:S01]  /*03e0*/  ISETP.GE.AND P2, PT, R10, R9, PT ;  /* 0x000000090a00720c */ /* 0x000fe20003f46270 */
[----:B------:R-:W-:Y:S01]  /*03f0*/  BSSY.RECONVERGENT B1, `(.L_x_103) ;  /* 0x000000b000017945 */ /* 0x000fe20003800200 */
[----:B------:R-:W-:Y:S01]  /*0400*/  HFMA2 R11, -RZ, RZ, 0, 0 ;  /* 0x00000000ff0b7431 */ /* 0x000fe200000001ff */
[----:B------:R-:W-:Y:S02]  /*0410*/  ISETP.GT.U32.AND P0, PT, R9, 0x1, PT ;  /* 0x000000010900780c */ /* 0x000fe40003f04070 */
[----:B------:R-:W-:-:S08]  /*0420*/  SHF.R.U32.HI R12, RZ, 0x1, R9 ;  /* 0x00000001ff0c7819 */ /* 0x000fd00000011609 */
[----:B------:R-:W-:Y:S05]  /*0430*/  @!P2 BRA `(.L_x_104) ;  /* 0x000000000018a947 */ /* 0x000fea0003800000 */
[----:B------:R-:W-:-:S04]  /*0440*/  IMAD R6, R19, UR4, R10 ;  /* 0x0000000413067c24 */ /* 0x000fc8000f8e020a */
[----:B------:R-:W-:-:S04]  /*0450*/  IMAD.IADD R7, R6, 0x1, -R9 ;  /* 0x0000000106077824 */ /* 0x000fc800078e0a09 */
[----:B------:R-:W-:-:S06]  /*0460*/  IMAD.WIDE R6, R7, 0x4, R4 ;  /* 0x0000000407067825 */ /* 0x000fcc00078e0204 */
[----:B------:R-:W2:Y:S02]  /*0470*/  LDG.E.CONSTANT R6, desc[UR10][R6.64] ;  /* 0x0000000a06067981 */ /* 0x000ea4000c1e9900 */
[----:B--2---:R-:W-:-:S04]  /*0480*/  FSETP.GE.AND P2, PT, R6, R17, PT ;  /* 0x000000110600720b */ /* 0x004fc80003f46000 */
[----:B------:R-:W-:-:S09]  /*0490*/  SEL R11, R9, RZ, P2 ;  /* 0x000000ff090b7207 */ /* 0x000fd20001000000 */
.L_x_104:
[----:B------:R-:W-:Y:S05]  /*04a0*/  BSYNC.RECONVERGENT B1 ;  /* 0x0000000000017941 */ /* 0x000fea0003800200 */
.L_x_103:
[----:B------:R-:W-:Y:S01]  /*04b0*/  IADD3 R10, PT, PT, -R11, R10, RZ ;  /* 0x0000000a0b0a7210 */ /* 0x000fe20007ffe1ff */
[----:B------:R-:W-:Y:S01]  /*04c0*/  IMAD.MOV.U32 R9, RZ, RZ, R12 ;  /* 0x000000ffff097224 */ /* 0x000fe200078e000c */
[----:B------:R-:W-:Y:S06]  /*04d0*/  @P0 BRA `(.L_x_105) ;  /* 0xfffffffc00c00947 */ /* 0x000fec000383ffff */
[----:B------:R-:W0:Y:S02]  /*04e0*/  LDC.64 R4, c[0x0][0x3a0] ;  /* 0x0000e800ff047b82 */ /* 0x000e240000000a00 */
[----:B0-----:R-:W-:-:S05]  /*04f0*/  IMAD.WIDE R4, R15, 0x4, R4 ;  /* 0x000000040f047825 */ /* 0x001fca00078e0204 */
[----:B------:R1:W-:Y:S01]  /*0500*/  STG.E desc[UR10][R4.64], R10 ;  /* 0x0000000a04007986 */ /* 0x0003e2000c10190a */
[----:B------:R-:W-:Y:S05]  /*0510*/  @!P1 BRA `(.L_x_106) ;  /* 0xfffffffc00809947 */ /* 0x000fea000383ffff */
.L_x_102:
[----:B------:R-:W-:Y:S05]  /*0520*/  BSYNC.RECONVERGENT B0 ;  /* 0x0000000000007941 */ /* 0x000fea0003800200 */
.L_x_101:
[----:B------:R-:W0:Y:S01]  /*0530*/  LDCU UR6, c[0x0][0x380] ;  /* 0x00007000ff0677ac */ /* 0x000e220008000800 */
[----:B------:R-:W-:-:S04]  /*0540*/  UIADD3 UR4, UPT, UPT, UR8, UR4, URZ ;  /* 0x0000000408047290 */ /* 0x000fc8000fffe0ff */
[----:B0-----:R-:W-:-:S09]  /*0550*/  UISETP.GE.AND UP0, UPT, UR4, UR6, UPT ;  /* 0x000000060400728c */ /* 0x001fd2000bf06270 */
[----:B------:R-:W-:Y:S05]  /*0560*/  BRA.U !UP0, `(.L_x_96) ;  /* 0xfffffffd08447547 */ /* 0x000fea000b83ffff */
[----:B------:R-:W-:Y:S05]  /*0570*/  EXIT ;  /* 0x000000000000794d */ /* 0x000fea0003800000 */
.L_x_107:
        /* <DEDUP_REMOVED lines=16> */
.L_x_148:


//--------------------- .text._Z12cumsumKerneliiPKfPf --------------------------
	.section	.text._Z12cumsumKerneliiPKfPf,"ax",@progbits
	.align	128
        .global         _Z12cumsumKerneliiPKfPf
        .type           _Z12cumsumKerneliiPKfPf,@function
        .size           _Z12cumsumKerneliiPKfPf,(.L_x_149 - _Z12cumsumKerneliiPKfPf)
        .other          _Z12cumsumKerneliiPKfPf,@"STO_CUDA_ENTRY STV_DEFAULT"
_Z12cumsumKerneliiPKfPf:
.text._Z12cumsumKerneliiPKfPf:
[----:B------:R-:W-:Y:S08]  /*0000*/  LDC R1, c[0x0][0x37c] ;  /* 0x0000df00ff017b82 */ /* 0x000ff00000000800 */
[----:B------:R-:W0:Y:S08]  /*0010*/  S2UR UR5, SR_CTAID.X ;  /* 0x00000000000579c3 */ /* 0x000e300000002500 */
[----:B------:R-:W0:Y:S02]  /*0020*/  LDC R0, c[0x0][0x380] ;  /* 0x0000e000ff007b82 */ /* 0x000e240000000800 */
[----:B0-----:R-:W-:-:S13]  /*0030*/  ISETP.LE.AND P0, PT, R0, UR5, PT ;  /* 0x0000000500007c0c */ /* 0x001fda000bf03270 */
[----:B------:R-:W-:Y:S05]  /*0040*/  @P0 EXIT ;  /* 0x000000000000094d */ /* 0x000fea0003800000 */
[----:B------:R-:W0:Y:S01]  /*0050*/  LDC R0, c[0x0][0x360] ;  /* 0x0000d800ff007b82 */ /* 0x000e220000000800 */
[----:B------:R-:W1:Y:S02]  /*0060*/  LDCU.64 UR8, c[0x0][0x358] ;  /* 0x00006b00ff0877ac */ /* 0x000e640008000a00 */
.L_x_140:
[----:B--2---:R-:W2:Y:S02]  /*0070*/  LDCU UR4, c[0x0][0x384] ;  /* 0x00007080ff0477ac */ /* 0x004ea40008000800 */
[----:B--2---:R-:W-:-:S09]  /*0080*/  UISETP.GE.AND UP0, UPT, UR4, 0x1, UPT ;  /* 0x000000010400788c */ /* 0x004fd2000bf06270 */
[----:B-1--4-:R-:W-:Y:S05]  /*0090*/  BRA.U !UP0, `(.L_x_108) ;  /* 0x0000001508687547 */ /* 0x012fea000b800000 */
[----:B------:R-:W-:Y:S02]  /*00a0*/  CS2R R2, SRZ ;  /* 0x0000000000027805 */ /* 0x000fe4000001ff00 */
[----:B------:R-:W-:-:S07]  /*00b0*/  CS2R R4, SRZ ;  /* 0x0000000000047805 */ /* 0x000fce000001ff00 */
.L_x_139:
[----:B-12-4-:R-:W2:Y:S01]  /*00c0*/  S2R R15, SR_TID.X ;  /* 0x00000000000f7919 */ /* 0x016ea20000002100 */
[----:B------:R-:W3:Y:S01]  /*00d0*/  LDC R8, c[0x0][0x384] ;  /* 0x0000e100ff087b82 */ /* 0x000ee20000000800 */
[----:B------:R-:W-:Y:S01]  /*00e0*/  BSSY.RECONVERGENT B0, `(.L_x_109) ;  /* 0x00000b6000007945 */ /* 0x000fe20003800200 */
[----:B---3--:R-:W-:Y:S02]  /*00f0*/  IMAD.IADD R6, R8, 0x1, -R5 ;  /* 0x0000000108067824 */ /* 0x008fe400078e0a05 */
[----:B------:R-:W-:-:S03]  /*0100*/  IMAD R7, R3, -0x2000, R8 ;  /* 0xffffe00003077824 */ /* 0x000fc600078e0208 */
[----:B------:R-:W-:Y:S01]  /*0110*/  VIMNMX R6, PT, PT, R6, 0x2000, PT ;  /* 0x0000200006067848 */ /* 0x000fe20003fe0100 */
[----:B--2---:R-:W-:Y:S01]  /*0120*/  IMAD.SHL.U32 R15, R15, 0x4, RZ ;  /* 0x000000040f0f7824 */ /* 0x004fe200078e00ff */
[----:B------:R-:W-:-:S04]  /*0130*/  VIMNMX R13, PT, PT, R7, 0x2000, PT ;  /* 0x00002000070d7848 */ /* 0x000fc80003fe0100 */
[----:B------:R-:W-:Y:S01]  /*0140*/  ISETP.GE.AND P0, PT, R15, R6, PT ;  /* 0x000000060f00720c */ /* 0x000fe20003f06270 */
[----:B------:R-:W-:-:S05]  /*0150*/  VIADD R8, R13, 0x3 ;  /* 0x000000030d087836 */ /* 0x000fca0000000000 */
[----:B------:R-:W-:-:S07]  /*0160*/  LOP3.LUT R7, R8, 0xfffffffc, RZ, 0xc0, !PT ;  /* 0xfffffffc08077812 */ /* 0x000fce00078ec0ff */
[----:B------:R-:W-:Y:S05]  /*0170*/  @P0 BRA `(.L_x_110) ;  /* 0x0000000800b00947 */ /* 0x000fea0003800000 */
[C---:B------:R-:W-:Y:S01]  /*0180*/  LOP3.LUT R12, R8.reuse, 0xc, RZ, 0xc0, !PT ;  /* 0x0000000c080c7812 */ /* 0x040fe200078ec0ff */
[C---:B------:R-:W-:Y:S01]  /*0190*/  IMAD.IADD R10, R13.reuse, 0x1, -R7 ;  /* 0x000000010d0a7824 */ /* 0x040fe200078e0a07 */
[----:B------:R-:W-:Y:S02]  /*01a0*/  LOP3.LUT R8, R8, 0x4, RZ, 0xc0, !PT ;  /* 0x0000000408087812 */ /* 0x000fe400078ec0ff */
[----:B------:R-:W-:Y:S02]  /*01b0*/  IADD3 R12, PT, PT, -R13, R12, RZ ;  /* 0x0000000c0d0c7210 */ /* 0x000fe40007ffe1ff */
[----:B------:R-:W-:Y:S02]  /*01c0*/  IADD3 R18, PT, PT, RZ, -R13, -R8 ;  /* 0x8000000dff127210 */ /* 0x000fe40007ffe808 */
[----:B------:R-:W-:Y:S02]  /*01d0*/  LOP3.LUT R8, R12, 0xf, RZ, 0xc0, !PT ;  /* 0x0000000f0c087812 */ /* 0x000fe400078ec0ff */
[----:B------:R-:W-:-:S02]  /*01e0*/  LOP3.LUT R9, R18, 0x7, RZ, 0xc0, !PT ;  /* 0x0000000712097812 */ /* 0x000fc400078ec0ff */
[----:B------:R-:W-:Y:S01]  /*01f0*/  IADD3 R13, PT, PT, -R13, R7, RZ ;  /* 0x000000070d0d7210 */ /* 0x000fe20007ffe1ff */
[----:B------:R-:W-:Y:S01]  /*0200*/  VIADD R8, R8, 0xffffffff ;  /* 0xffffffff08087836 */ /* 0x000fe20000000000 */
[----:B------:R-:W-:Y:S01]  /*0210*/  ISETP.GT.U32.AND P1, PT, R10, -0x10, PT ;  /* 0xfffffff00a00780c */ /* 0x000fe20003f24070 */
[----:B------:R-:W-:Y:S01]  /*0220*/  VIADD R9, R9, 0xffffffff ;  /* 0xffffffff09097836 */ /* 0x000fe20000000000 */
[----:B------:R-:W-:Y:S02]  /*0230*/  LOP3.LUT R14, R13, 0xfffffff0, RZ, 0xc0, !PT ;  /* 0xfffffff00d0e7812 */ /* 0x000fe400078ec0ff */
[----:B------:R-:W-:Y:S02]  /*0240*/  ISETP.GE.U32.AND P2, PT, R8, 0x7, PT ;  /* 0x000000070800780c */ /* 0x000fe40003f46070 */
[----:B------:R-:W-:Y:S02]  /*0250*/  ISETP.GE.U32.AND P3, PT, R9, 0x3, PT ;  /* 0x000000030900780c */ /* 0x000fe40003f66070 */
[----:B------:R-:W-:-:S11]  /*0260*/  LOP3.LUT R18, R18, 0x3, RZ, 0xc0, !PT ;  /* 0x0000000312127812 */ /* 0x000fd600078ec0ff */
.L_x_120:
[----:B------:R-:W-:Y:S01]  /*0270*/  VIADD R9, R15, 0x3 ;  /* 0x000000030f097836 */ /* 0x000fe20000000000 */
[----:B------:R-:W-:Y:S04]  /*0280*/  BSSY.RECONVERGENT B1, `(.L_x_111) ;  /* 0x0000092000017945 */ /* 0x000fe80003800200 */
[----:B------:R-:W-:-:S13]  /*0290*/  ISETP.GE.AND P0, PT, R9, R6, PT ;  /* 0x000000060900720c */ /* 0x000fda0003f06270 */
[----:B----4-:R-:W-:Y:S05]  /*02a0*/  @!P0 BRA `(.L_x_112) ;  /* 0x0000000400ec8947 */ /* 0x010fea0003800000 */
[----:B------:R-:W2:Y:S01]  /*02b0*/  S2UR UR6, SR_CgaCtaId ;  /* 0x00000000000679c3 */ /* 0x000ea20000008800 */
[--C-:B------:R-:W-:Y:S01]  /*02c0*/  IMAD.IADD R9, R6, 0x1, -R15.reuse ;  /* 0x0000000106097824 */ /* 0x100fe200078e0a0f */
[----:B------:R-:W-:Y:S01]  /*02d0*/  UMOV UR4, 0x400 ;  /* 0x0000040000047882 */ /* 0x000fe20000000000 */
[----:B------:R-:W-:Y:S01]  /*02e0*/  BSSY.RECONVERGENT B2, `(.L_x_113) ;  /* 0x0000026000027945 */ /* 0x000fe20003800200 */
[----:B------:R-:W-:Y:S01]  /*02f0*/  IMAD.U32 R19, RZ, RZ, UR4 ;  /* 0x00000004ff137e24 */ /* 0x000fe2000f8e00ff */
[----:B------:R-:W-:Y:S01]  /*0300*/  PLOP3.LUT P0, PT, PT, PT, PT, 0x80, 0x8 ;  /* 0x000000000008781c */ /* 0x000fe20003f0f070 */
[----:B------:R-:W-:Y:S01]  /*0310*/  IMAD.MOV.U32 R27, RZ, RZ, R15 ;  /* 0x000000ffff1b7224 */ /* 0x000fe200078e000f */
[----:B------:R-:W-:Y:S01]  /*0320*/  ISETP.GT.AND P4, PT, R9, 0x3, PT ;  /* 0x000000030900780c */ /* 0x000fe20003f84270 */
[----:B------:R-:W3:Y:S01]  /*0330*/  LDC R8, c[0x0][0x384] ;  /* 0x0000e100ff087b82 */ /* 0x000ee20000000800 */
[----:B------:R-:W-:Y:S01]  /*0340*/  IMAD.MOV.U32 R11, RZ, RZ, RZ ;  /* 0x000000ffff0b7224 */ /* 0x000fe200078e00ff */
[----:B--2---:R-:W-:-:S04]  /*0350*/  MOV R20, UR6 ;  /* 0x0000000600147c02 */ /* 0x004fc80008000f00 */
[----:B------:R-:W-:Y:S01]  /*0360*/  LEA R26, R20, R19, 0x18 ;  /* 0x00000013141a7211 */ /* 0x000fe200078ec0ff */
[----:B---3--:R-:W-:-:S03]  /*0370*/  IMAD R8, R8, UR5, R5 ;  /* 0x0000000508087c24 */ /* 0x008fc6000f8e0205 */
[----:B------:R-:W-:Y:S01]  /*0380*/  LEA R24, R15, R26, 0x2 ;  /* 0x0000001a0f187211 */ /* 0x000fe200078e10ff */
[----:B------:R-:W-:Y:S01]  /*0390*/  IMAD.IADD R21, R8, 0x1, R15 ;  /* 0x0000000108157824 */ /* 0x000fe200078e020f */
[----:B------:R-:W-:Y:S06]  /*03a0*/  @!P4 BRA `(.L_x_114) ;  /* 0x000000000064c947 */ /* 0x000fec0003800000 */
[----:B------:R-:W-:Y:S01]  /*03b0*/  PLOP3.LUT P0, PT, PT, PT, PT, 0x8, 0x80 ;  /* 0x000000000080781c */ /* 0x000fe20003f0e170 */
[----:B------:R-:W-:-:S12]  /*03c0*/  VIADD R25, R6, 0xfffffffd ;  /* 0xfffffffd06197836 */ /* 0x000fd80000000000 */
.L_x_115:
[----:B------:R-:W2:Y:S01]  /*03d0*/  LDC.64 R8, c[0x0][0x388] ;  /* 0x0000e200ff087b82 */ /* 0x000ea20000000a00 */
[C---:B------:R-:W-:Y:S02]  /*03e0*/  VIADD R17, R21.reuse, 0x2 ;  /* 0x0000000215117836 */ /* 0x040fe40000000000 */
[C---:B------:R-:W-:Y:S02]  /*03f0*/  VIADD R23, R21.reuse, 0x1 ;  /* 0x0000000115177836 */ /* 0x040fe40000000000 */
[----:B--2---:R-:W-:-:S04]  /*0400*/  IMAD.WIDE R28, R21, 0x4, R8 ;  /* 0x00000004151c7825 */ /* 0x004fc800078e0208 */
[--C-:B------:R-:W-:Y:S02]  /*0410*/  IMAD.WIDE R16, R17, 0x4, R8.reuse ;  /* 0x0000000411107825 */ /* 0x100fe400078e0208 */
[----:B-1----:R-:W2:Y:S02]  /*0420*/  LDG.E.CONSTANT R28, desc[UR8][R28.64] ;  /* 0x000000081c1c7981 */ /* 0x002ea4000c1e9900 */
[----:B------:R-:W-:Y:S02]  /*0430*/  IMAD.WIDE R22, R23, 0x4, R8 ;  /* 0x0000000417167825 */ /* 0x000fe400078e0208 */
[----:B------:R1:W3:Y:S04]  /*0440*/  LDG.E.CONSTANT R10, desc[UR8][R16.64] ;  /* 0x00000008100a7981 */ /* 0x0002e8000c1e9900 */
[----:B------:R-:W4:Y:S01]  /*0450*/  LDG.E.CONSTANT R23, desc[UR8][R22.64] ;  /* 0x0000000816177981 */ /* 0x000f22000c1e9900 */
[----:B-1----:R-:W-:-:S05]  /*0460*/  IADD3 R17, PT, PT, R21, 0x3, RZ ;  /* 0x0000000315117810 */ /* 0x002fca0007ffe0ff */
[----:B------:R-:W-:-:S06]  /*0470*/  IMAD.WIDE R16, R17, 0x4, R8 ;  /* 0x0000000411107825 */ /* 0x000fcc00078e0208 */
[----:B------:R-:W5:Y:S01]  /*0480*/  LDG.E.CONSTANT R17, desc[UR8][R16.64] ;  /* 0x0000000810117981 */ /* 0x000f62000c1e9900 */
[----:B------:R-:W-:-:S05]  /*0490*/  VIADD R27, R27, 0x4 ;  /* 0x000000041b1b7836 */ /* 0x000fca0000000000 */
[----:B------:R-:W-:Y:S01]  /*04a0*/  ISETP.GE.AND P4, PT, R27, R25, PT ;  /* 0x000000191b00720c */ /* 0x000fe20003f86270 */
[----:B------:R-:W-:Y:S02]  /*04b0*/  VIADD R21, R21, 0x4 ;  /* 0x0000000415157836 */ /* 0x000fe40000000000 */
[----:B--2---:R-:W-:-:S04]  /*04c0*/  FADD R8, R28, R11 ;  /* 0x0000000b1c087221 */ /* 0x004fc80000000000 */
[----:B----4-:R-:W-:-:S04]  /*04d0*/  FADD R9, R8, R23 ;  /* 0x0000001708097221 */ /* 0x010fc80000000000 */
[----:B---3--:R-:W-:Y:S01]  /*04e0*/  FADD R10, R9, R10 ;  /* 0x0000000a090a7221 */ /* 0x008fe20000000000 */
[----:B------:R-:W-:Y:S03]  /*04f0*/  STS.64 [R24], R8 ;  /* 0x0000000818007388 */ /* 0x000fe60000000a00 */
[----:B-----5:R-:W-:-:S05]  /*0500*/  FADD R11, R10, R17 ;  /* 0x000000110a0b7221 */ /* 0x020fca0000000000 */
[----:B------:R1:W-:Y:S02]  /*0510*/  STS.64 [R24+0x8], R10 ;  /* 0x0000080a18007388 */ /* 0x0003e40000000a00 */
[----:B-1----:R-:W-:Y:S01]  /*0520*/  VIADD R24, R24, 0x10 ;  /* 0x0000001018187836 */ /* 0x002fe20000000000 */
[----:B------:R-:W-:Y:S06]  /*0530*/  @!P4 BRA `(.L_x_115) ;  /* 0xfffffffc00a4c947 */ /* 0x000fec000383ffff */
.L_x_114:
[----:B-1----:R-:W-:Y:S05]  /*0540*/  BSYNC.RECONVERGENT B2 ;  /* 0x0000000000027941 */ /* 0x002fea0003800200 */
.L_x_113:
[----:B------:R-:W-:-:S04]  /*0550*/  IADD3 R8, PT, PT, R6, -R27, RZ ;  /* 0x8000001b06087210 */ /* 0x000fc80007ffe0ff */
[----:B------:R-:W-:-:S13]  /*0560*/  ISETP.GT.AND P4, PT, R8, 0x1, PT ;  /* 0x000000010800780c */ /* 0x000fda0003f84270 */
[----:B------:R-:W-:Y:S01]  /*0570*/  @P4 VIADD R27, R27, 0x2 ;  /* 0x000000021b1b4836 */ /* 0x000fe20000000000 */
[----:B------:R-:W-:Y:S01]  /*0580*/  @P4 PLOP3.LUT P0, PT, PT, PT, PT, 0x8, 0x80 ;  /* 0x000000000080481c */ /* 0x000fe20003f0e170 */
[----:B------:R-:W1:Y:S01]  /*0590*/  @P4 LDC.64 R8, c[0x0][0x388] ;  /* 0x0000e200ff084b82 */ /* 0x000e620000000a00 */
[----:B------:R-:W-:Y:S02]  /*05a0*/  @P4 VIADD R29, R21, 0x1 ;  /* 0x00000001151d4836 */ /* 0x000fe40000000000 */
[----:B------:R-:W-:-:S13]  /*05b0*/  ISETP.LT.OR P0, PT, R27, R6, P0 ;  /* 0x000000061b00720c */ /* 0x000fda0000701670 */
[----:B------:R-:W2:Y:S01]  /*05c0*/  @P0 LDC.64 R16, c[0x0][0x388] ;  /* 0x0000e200ff100b82 */ /* 0x000ea20000000a00 */
[----:B-1----:R-:W-:-:S04]  /*05d0*/  @P4 IMAD.WIDE R22, R21, 0x4, R8 ;  /* 0x0000000415164825 */ /* 0x002fc800078e0208 */
[----:B------:R-:W-:Y:S02]  /*05e0*/  @P4 IMAD.WIDE R28, R29, 0x4, R8 ;  /* 0x000000041d1c4825 */ /* 0x000fe400078e0208 */
[----:B------:R-:W3:Y:S02]  /*05f0*/  @P4 LDG.E.CONSTANT R8, desc[UR8][R22.64] ;  /* 0x0000000816084981 */ /* 0x000ee4000c1e9900 */
[----:B------:R-:W-:Y:S02]  /*0600*/  @P4 VIADD R21, R21, 0x2 ;  /* 0x0000000215154836 */ /* 0x000fe40000000000 */
[----:B------:R-:W4:Y:S02]  /*0610*/  @P4 LDG.E.CONSTANT R29, desc[UR8][R28.64] ;  /* 0x000000081c1d4981 */ /* 0x000f24000c1e9900 */
[----:B--2---:R-:W-:-:S06]  /*0620*/  @P0 IMAD.WIDE R16, R21, 0x4, R16 ;  /* 0x0000000415100825 */ /* 0x004fcc00078e0210 */
[----:B------:R-:W2:Y:S01]  /*0630*/  @P0 LDG.E.CONSTANT R16, desc[UR8][R16.64] ;  /* 0x0000000810100981 */ /* 0x000ea2000c1e9900 */
[----:B---3--:R-:W-:-:S04]  /*0640*/  @P4 FADD R8, R11, R8 ;  /* 0x000000080b084221 */ /* 0x008fc80000000000 */
[----:B----4-:R-:W-:-:S05]  /*0650*/  @P4 FADD R11, R8, R29 ;  /* 0x0000001d080b4221 */ /* 0x010fca0000000000 */
[----:B------:R-:W-:-:S05]  /*0660*/  MOV R9, R11 ;  /* 0x0000000b00097202 */ /* 0x000fca0000000f00 */
[----:B------:R1:W-:Y:S01]  /*0670*/  @P4 STS.64 [R24], R8 ;  /* 0x0000000818004388 */ /* 0x0003e20000000a00 */
[----:B--2---:R-:W-:Y:S01]  /*0680*/  @P0 FADD R11, R11, R16 ;  /* 0x000000100b0b0221 */ /* 0x004fe20000000000 */
[----:B-1----:R-:W-:-:S05]  /*0690*/  @P4 VIADD R24, R24, 0x8 ;  /* 0x0000000818184836 */ /* 0x002fca0000000000 */
[----:B------:R2:W-:Y:S01]  /*06a0*/  @P0 STS [R24], R11 ;  /* 0x0000000b18000388 */ /* 0x0005e20000000800 */
[----:B------:R-:W-:-:S13]  /*06b0*/  ISETP.GE.AND P0, PT, R6, R7, PT ;  /* 0x000000070600720c */ /* 0x000fda0003f06270 */
[----:B--2---:R-:W-:Y:S05]  /*06c0*/  @P0 BRA `(.L_x_116) ;  /* 0x0000000400340947 */ /* 0x004fea0003800000 */
[----:B------:R-:W-:Y:S01]  /*06d0*/  LOP3.LUT P4, RZ, R13, 0xf, RZ, 0xc0, !PT ;  /* 0x0000000f0dff7812 */ /* 0x000fe2000788c0ff */
[----:B------:R-:W-:Y:S01]  /*06e0*/  IMAD.MOV.U32 R9, RZ, RZ, R6 ;  /* 0x000000ffff097224 */ /* 0x000fe200078e0006 */
[----:B------:R-:W-:Y:S11]  /*06f0*/  @P1 BRA `(.L_x_117) ;  /* 0x00000000005c1947 */ /* 0x000ff60003800000 */
[----:B------:R-:W-:Y:S01]  /*0700*/  IMAD.MOV.U32 R9, RZ, RZ, R6 ;  /* 0x000000ffff097224 */ /* 0x000fe200078e0006 */
[----:B------:R-:W-:-:S06]  /*0710*/  UMOV UR4, URZ ;  /* 0x000000ff00047c82 */ /* 0x000fcc0008000000 */
.L_x_118:
[C---:B-1----:R-:W-:Y:S01]  /*0720*/  LEA R8, R9.reuse, R26, 0x2 ;  /* 0x0000001a09087211 */ /* 0x042fe200078e10ff */
[----:B------:R-:W-:Y:S01]  /*0730*/  UIADD3 UR4, UPT, UPT, UR4, 0x10, URZ ;  /* 0x0000001004047890 */ /* 0x000fe2000fffe0ff */
[----:B------:R-:W-:-:S03]  /*0740*/  VIADD R9, R9, 0x10 ;  /* 0x0000001009097836 */ /* 0x000fc60000000000 */
[----:B------:R1:W-:Y:S02]  /*0750*/  STS [R8], R11 ;  /* 0x0000000b08007388 */ /* 0x0003e40000000800 */
[----:B------:R-:W-:Y:S02]  /*0760*/  ISETP.NE.AND P0, PT, R14, UR4, PT ;  /* 0x000000040e007c0c */ /* 0x000fe4000bf05270 */
[----:B------:R1:W-:Y:S04]  /*0770*/  STS [R8+0x4], R11 ;  /* 0x0000040b08007388 */ /* 0x0003e80000000800 */
        /* <DEDUP_REMOVED lines=13> */
[----:B------:R1:W-:Y:S01]  /*0850*/  STS [R8+0x3c], R11 ;  /* 0x00003c0b08007388 */ /* 0x0003e20000000800 */
[----:B------:R-:W-:Y:S05]  /*0860*/  @P0 BRA `(.L_x_118) ;  /* 0xfffffffc00ac0947 */ /* 0x000fea000383ffff */
.L_x_117:
[----:B------:R-:W-:Y:S05]  /*0870*/  @!P4 BRA `(.L_x_116) ;  /* 0x0000000000c8c947 */ /* 0x000fea0003800000 */
[----:B------:R-:W-:Y:S01]  /*0880*/  LOP3.LUT P0, RZ, R12, 0x7, RZ, 0xc0, !PT ;  /* 0x000000070cff7812 */ /* 0x000fe2000780c0ff */
[----:B------:R-:W-:-:S12]  /*0890*/  @!P2 BRA `(.L_x_119) ;  /* 0x000000000028a947 */ /* 0x000fd80003800000 */
[C---:B-1----:R-:W-:Y:S02]  /*08a0*/  IMAD R8, R9.reuse, 0x4, R26 ;  /* 0x0000000409087824 */ /* 0x042fe400078e021a */
[----:B------:R-:W-:-:S03]  /*08b0*/  VIADD R9, R9, 0x8 ;  /* 0x0000000809097836 */ /* 0x000fc60000000000 */
[----:B------:R2:W-:Y:S04]  /*08c0*/  STS [R8], R11 ;  /* 0x0000000b08007388 */ /* 0x0005e80000000800 */
[----:B------:R2:W-:Y:S04]  /*08d0*/  STS [R8+0x4], R11 ;  /* 0x0000040b08007388 */ /* 0x0005e80000000800 */
[----:B------:R2:W-:Y:S04]  /*08e0*/  STS [R8+0x8], R11 ;  /* 0x0000080b08007388 */ /* 0x0005e80000000800 */
[----:B------:R2:W-:Y:S04]  /*08f0*/  STS [R8+0xc], R11 ;  /* 0x00000c0b08007388 */ /* 0x0005e80000000800 */
[----:B------:R2:W-:Y:S04]  /*0900*/  STS [R8+0x10], R11 ;  /* 0x0000100b08007388 */ /* 0x0005e80000000800 */
[----:B------:R2:W-:Y:S04]  /*0910*/  STS [R8+0x14], R11 ;  /* 0x0000140b08007388 */ /* 0x0005e80000000800 */
[----:B------:R2:W-:Y:S04]  /*0920*/  STS [R8+0x18], R11 ;  /* 0x0000180b08007388 */ /* 0x0005e80000000800 */
[----:B------:R2:W-:Y:S02]  /*0930*/  STS [R8+0x1c], R11 ;  /* 0x00001c0b08007388 */ /* 0x0005e40000000800 */
.L_x_119:
[----:B------:R-:W-:Y:S05]  /*0940*/  @!P0 BRA `(.L_x_116) ;  /* 0x0000000000948947 */ /* 0x000fea0003800000 */
[C---:B-12---:R-:W-:Y:S01]  /*0950*/  @P3 LEA R8, R9.reuse, R26, 0x2 ;  /* 0x0000001a09083211 */ /* 0x046fe200078e10ff */
[----:B------:R-:W-:Y:S01]  /*0960*/  @P3 VIADD R9, R9, 0x4 ;  /* 0x0000000409093836 */ /* 0x000fe20000000000 */
[----:B------:R-:W-:-:S03]  /*0970*/  ISETP.NE.AND P0, PT, R18, RZ, PT ;  /* 0x000000ff1200720c */ /* 0x000fc60003f05270 */
[----:B------:R3:W-:Y:S04]  /*0980*/  @P3 STS [R8], R11 ;  /* 0x0000000b08003388 */ /* 0x0007e80000000800 */
[----:B------:R3:W-:Y:S04]  /*0990*/  @P3 STS [R8+0x4], R11 ;  /* 0x0000040b08003388 */ /* 0x0007e80000000800 */
[----:B------:R3:W-:Y:S04]  /*09a0*/  @P3 STS [R8+0x8], R11 ;  /* 0x0000080b08003388 */ /* 0x0007e80000000800 */
[----:B------:R3:W-:Y:S01]  /*09b0*/  @P3 STS [R8+0xc], R11 ;  /* 0x00000c0b08003388 */ /* 0x0007e20000000800 */
[----:B------:R-:W-:Y:S05]  /*09c0*/  @!P0 BRA `(.L_x_116) ;  /* 0x0000000000748947 */ /* 0x000fea0003800000 */
[----:B------:R-:W-:Y:S01]  /*09d0*/  IMAD R26, R9, 0x4, R26 ;  /* 0x00000004091a7824 */ /* 0x000fe200078e021a */
[----:B------:R-:W-:-:S04]  /*09e0*/  ISETP.NE.AND P0, PT, R18, 0x1, PT ;  /* 0x000000011200780c */ /* 0x000fc80003f05270 */
[----:B------:R4:W-:Y:S09]  /*09f0*/  STS [R26], R11 ;  /* 0x0000000b1a007388 */ /* 0x0009f20000000800 */
[----:B------:R-:W-:Y:S05]  /*0a00*/  @!P0 BRA `(.L_x_116) ;  /* 0x0000000000648947 */ /* 0x000fea0003800000 */
[----:B------:R1:W-:Y:S01]  /*0a10*/  STS [R26+0x4], R11 ;  /* 0x0000040b1a007388 */ /* 0x0003e20000000800 */
[----:B------:R-:W-:-:S13]  /*0a20*/  ISETP.NE.AND P0, PT, R18, 0x2, PT ;  /* 0x000000021200780c */ /* 0x000fda0003f05270 */
[----:B-1----:R-:W-:Y:S05]  /*0a30*/  @!P0 BRA `(.L_x_116) ;  /* 0x0000000000588947 */ /* 0x002fea0003800000 */
[----:B------:R1:W-:Y:S01]  /*0a40*/  STS [R26+0x8], R11 ;  /* 0x0000080b1a007388 */ /* 0x0003e20000000800 */
[----:B------:R-:W-:Y:S05]  /*0a50*/  BRA `(.L_x_116) ;  /* 0x0000000000507947 */ /* 0x000fea0003800000 */
.L_x_112:
[----:B------:R-:W2:Y:S08]  /*0a60*/  LDC R8, c[0x0][0x384] ;  /* 0x0000e100ff087b82 */ /* 0x000eb00000000800 */
[----:B------:R-:W3:Y:S01]  /*0a70*/  LDC.64 R16, c[0x0][0x388] ;  /* 0x0000e200ff107b82 */ /* 0x000ee20000000a00 */
[----:B--2---:R-:W-:-:S04]  /*0a80*/  IMAD R8, R8, UR5, R5 ;  /* 0x0000000508087c24 */ /* 0x004fc8000f8e0205 */
[----:B------:R-:W-:-:S04]  /*0a90*/  IMAD.IADD R9, R8, 0x1, R15 ;  /* 0x0000000108097824 */ /* 0x000fc800078e020f */
[----:B---3--:R-:W-:-:S05]  /*0aa0*/  IMAD.WIDE R16, R9, 0x4, R16 ;  /* 0x0000000409107825 */ /* 0x008fca00078e0210 */
[----:B-1----:R-:W2:Y:S04]  /*0ab0*/  LDG.E.CONSTANT R9, desc[UR8][R16.64+0x4] ;  /* 0x0000040810097981 */ /* 0x002ea8000c1e9900 */
[----:B------:R-:W3:Y:S04]  /*0ac0*/  LDG.E.CONSTANT R10, desc[UR8][R16.64+0x8] ;  /* 0x00000808100a7981 */ /* 0x000ee8000c1e9900 */
[----:B------:R-:W3:Y:S04]  /*0ad0*/  LDG.E.CONSTANT R11, desc[UR8][R16.64+0xc] ;  /* 0x00000c08100b7981 */ /* 0x000ee8000c1e9900 */
[----:B------:R-:W2:Y:S01]  /*0ae0*/  LDG.E.CONSTANT R8, desc[UR8][R16.64] ;  /* 0x0000000810087981 */ /* 0x000ea2000c1e9900 */
[----:B------:R-:W1:Y:S01]  /*0af0*/  S2UR UR6, SR_CgaCtaId ;  /* 0x00000000000679c3 */ /* 0x000e620000008800 */
[----:B------:R-:W-:-:S02]  /*0b00*/  UMOV UR4, 0x400 ;  /* 0x0000040000047882 */ /* 0x000fc40000000000 */
[----:B------:R-:W-:Y:S01]  /*0b10*/  MOV R19, UR4 ;  /* 0x0000000400137c02 */ /* 0x000fe20008000f00 */
[----:B-1----:R-:W-:-:S05]  /*0b20*/  IMAD.U32 R20, RZ, RZ, UR6 ;  /* 0x00000006ff147e24 */ /* 0x002fca000f8e00ff */
[----:B------:R-:W-:-:S05]  /*0b30*/  LEA R24, R20, R19, 0x18 ;  /* 0x0000001314187211 */ /* 0x000fca00078ec0ff */
[----:B------:R-:W-:Y:S02]  /*0b40*/  IMAD R24, R15, 0x4, R24 ;  /* 0x000000040f187824 */ /* 0x000fe400078e0218 */
[----:B---3--:R-:W-:Y:S01]  /*0b50*/  FADD R22, R10, R11 ;  /* 0x0000000b0a167221 */ /* 0x008fe20000000000 */
[----:B--2---:R-:W-:-:S04]  /*0b60*/  FADD R9, R8, R9 ;  /* 0x0000000908097221 */ /* 0x004fc80000000000 */
[C---:B------:R-:W-:Y:S01]  /*0b70*/  FADD R11, R9.reuse, R22 ;  /* 0x00000016090b7221 */ /* 0x040fe20000000000 */
[----:B------:R-:W-:-:S05]  /*0b80*/  FADD R10, R9, R10 ;  /* 0x0000000a090a7221 */ /* 0x000fca0000000000 */
[----:B------:R1:W-:Y:S02]  /*0b90*/  STS.128 [R24], R8 ;  /* 0x0000000818007388 */ /* 0x0003e40000000c00 */
.L_x_116:
[----:B------:R-:W-:Y:S05]  /*0ba0*/  BSYNC.RECONVERGENT B1 ;  /* 0x0000000000017941 */ /* 0x000fea0003800200 */
.L_x_111:
[----:B------:R-:W-:Y:S01]  /*0bb0*/  VIADD R19, R19, 0x8000 ;  /* 0x0000800013137836 */ /* 0x000fe20000000000 */
[----:B-123--:R-:W-:-:S04]  /*0bc0*/  SHF.R.U32.HI R8, RZ, 0x7, R15 ;  /* 0x00000007ff087819 */ /* 0x00efc8000001160f */
[----:B------:R-:W-:Y:S02]  /*0bd0*/  LEA R19, R20, R19, 0x18 ;  /* 0x0000001314137211 */ /* 0x000fe400078ec0ff */
[----:B------:R-:W-:Y:S01]  /*0be0*/  LEA.HI R8, R15, R8, RZ, 0x1e ;  /* 0x000000080f087211 */ /* 0x000fe200078ff0ff */
[----:B0-----:R-:W-:-:S03]  /*0bf0*/  IMAD R15, R0, 0x4, R15 ;  /* 0x00000004000f7824 */ /* 0x001fc600078e020f */
[----:B------:R-:W-:Y:S02]  /*0c00*/  LEA R8, R8, R19, 0x2 ;  /* 0x0000001308087211 */ /* 0x000fe400078e10ff */
[----:B------:R-:W-:-:S03]  /*0c10*/  ISETP.GE.AND P0, PT, R15, R6, PT ;  /* 0x000000060f00720c */ /* 0x000fc60003f06270 */
[----:B------:R2:W-:Y:S10]  /*0c20*/  STS [R8], R11 ;  /* 0x0000000b08007388 */ /* 0x0005f40000000800 */
[----:B--2---:R-:W-:Y:S05]  /*0c30*/  @!P0 BRA `(.L_x_120) ;  /* 0xfffffff4008c8947 */ /* 0x004fea000383ffff */
.L_x_110:
[----:B-1----:R-:W-:Y:S05]  /*0c40*/  BSYNC.RECONVERGENT B0 ;  /* 0x0000000000007941 */ /* 0x002fea0003800200 */
.L_x_109:
[----:B------:R-:W1:Y:S01]  /*0c50*/  LDC R10, c[0x0][0x384] ;  /* 0x0000e100ff0a7b82 */ /* 0x000e620000000800 */
[----:B------:R-:W2:Y:S01]  /*0c60*/  S2R R9, SR_TID.X ;  /* 0x0000000000097919 */ /* 0x000ea20000002100 */
[----:B----4-:R-:W-:Y:S02]  /*0c70*/  IMAD.MOV.U32 R11, RZ, RZ, RZ ;  /* 0x000000ffff0b7224 */ /* 0x010fe400078e00ff */
[----:B-1----:R-:W-:-:S05]  /*0c80*/  IMAD R8, R3, -0x2000, R10 ;  /* 0xffffe00003087824 */ /* 0x002fca00078e020a */
[----:B------:R-:W-:-:S05]  /*0c90*/  VIMNMX R8, PT, PT, R8, 0x2000, PT ;  /* 0x0000200008087848 */ /* 0x000fca0003fe0100 */
[----:B------:R-:W-:-:S05]  /*0ca0*/  VIADD R8, R8, 0x3 ;  /* 0x0000000308087836 */ /* 0x000fca0000000000 */
[----:B------:R-:W-:-:S04]  /*0cb0*/  SHF.R.S32.HI R8, RZ, 0x2, R8 ;  /* 0x00000002ff087819 */ /* 0x000fc80000011408 */
[----:B------:R-:W-:-:S13]  /*0cc0*/  ISETP.GE.AND P0, PT, R8, 0x2, PT ;  /* 0x000000020800780c */ /* 0x000fda0003f06270 */
[----:B--2---:R-:W-:Y:S05]  /*0cd0*/  @!P0 BRA `(.L_x_121) ;  /* 0x0000000000908947 */ /* 0x004fea0003800000 */
[----:B------:R-:W-:-:S07]  /*0ce0*/  HFMA2 R11, -RZ, RZ, 0, 0 ;  /* 0x00000000ff0b7431 */ /* 0x000fce00000001ff */
.L_x_125:
[----:B------:R-:W-:Y:S01]  /*0cf0*/  IMAD.MOV.U32 R13, RZ, RZ, R11 ;  /* 0x000000ffff0d7224 */ /* 0x000fe200078e000b */
[----:B------:R-:W-:Y:S01]  /*0d00*/  BAR.SYNC.DEFER_BLOCKING 0x0 ;  /* 0x0000000000007b1d */ /* 0x000fe20000010000 */
[----:B------:R-:W-:Y:S02]  /*0d10*/  VIADD R11, R11, 0x1 ;  /* 0x000000010b0b7836 */ /* 0x000fe40000000000 */
[----:B-1----:R-:W-:-:S03]  /*0d20*/  IMAD.MOV.U32 R14, RZ, RZ, 0x4 ;  /* 0x00000004ff0e7424 */ /* 0x002fc600078e00ff */
[----:B------:R-:W-:Y:S01]  /*0d30*/  SHF.R.U32.HI R12, RZ, R11, R8 ;  /* 0x0000000bff0c7219 */ /* 0x000fe20000011608 */
[----:B------:R-:W-:Y:S01]  /*0d40*/  BSSY.RECONVERGENT B0, `(.L_x_122) ;  /* 0x000001c000007945 */ /* 0x000fe20003800200 */
[----:B------:R-:W-:Y:S02]  /*0d50*/  SHF.L.U32 R15, R14, R13, RZ ;  /* 0x0000000d0e0f7219 */ /* 0x000fe400000006ff */
[----:B------:R-:W-:Y:S02]  /*0d60*/  ISETP.GE.AND P0, PT, R9, R12, PT ;  /* 0x0000000c0900720c */ /* 0x000fe40003f06270 */
[----:B------:R-:W-:-:S11]  /*0d70*/  ISETP.GT.AND P1, PT, R15, R8, PT ;  /* 0x000000080f00720c */ /* 0x000fd60003f24270 */
[----:B------:R-:W-:Y:S05]  /*0d80*/  @P0 BRA `(.L_x_123) ;  /* 0x00000000005c0947 */ /* 0x000fea0003800000 */
[----:B------:R-:W1:Y:S01]  /*0d90*/  S2R R17, SR_CgaCtaId ;  /* 0x0000000000117919 */ /* 0x000e620000008800 */
[----:B------:R-:W-:Y:S01]  /*0da0*/  MOV R14, 0x400 ;  /* 0x00000400000e7802 */ /* 0x000fe20000000f00 */
[----:B------:R-:W-:-:S03]  /*0db0*/  IMAD.MOV.U32 R15, RZ, RZ, R9 ;  /* 0x000000ffff0f7224 */ /* 0x000fc600078e0009 */
[----:B------:R-:W-:-:S04]  /*0dc0*/  IADD3 R14, PT, PT, R14, 0x8000, RZ ;  /* 0x000080000e0e7810 */ /* 0x000fc80007ffe0ff */
[----:B-1----:R-:W-:-:S07]  /*0dd0*/  LEA R18, R17, R14, 0x18 ;  /* 0x0000000e11127211 */ /* 0x002fce00078ec0ff */
.L_x_124:
[----:B-1----:R-:W-:Y:S02]  /*0de0*/  IMAD.SHL.U32 R14, R15, 0x2, RZ ;  /* 0x000000020f0e7824 */ /* 0x002fe400078e00ff */
[----:B0-----:R-:W-:Y:S02]  /*0df0*/  IMAD.IADD R15, R0, 0x1, R15 ;  /* 0x00000001000f7824 */ /* 0x001fe400078e020f */
[C---:B------:R-:W-:Y:S01]  /*0e00*/  VIADD R16, R14.reuse, 0x1 ;  /* 0x000000010e107836 */ /* 0x040fe20000000000 */
[----:B------:R-:W-:Y:S02]  /*0e10*/  IADD3 R14, PT, PT, R14, 0x2, RZ ;  /* 0x000000020e0e7810 */ /* 0x000fe40007ffe0ff */
[----:B------:R-:W-:Y:S02]  /*0e20*/  ISETP.GE.AND P0, PT, R15, R12, PT ;  /* 0x0000000c0f00720c */ /* 0x000fe40003f06270 */
[-C--:B------:R-:W-:Y:S02]  /*0e30*/  SHF.L.U32 R16, R16, R13.reuse, RZ ;  /* 0x0000000d10107219 */ /* 0x080fe400000006ff */
[----:B------:R-:W-:-:S03]  /*0e40*/  SHF.L.U32 R14, R14, R13, RZ ;  /* 0x0000000d0e0e7219 */ /* 0x000fc600000006ff */
[----:B------:R-:W-:Y:S02]  /*0e50*/  VIADD R19, R16, 0xffffffff ;  /* 0xffffffff10137836 */ /* 0x000fe40000000000 */
[----:B------:R-:W-:-:S03]  /*0e60*/  VIADD R17, R14, 0xffffffff ;  /* 0xffffffff0e117836 */ /* 0x000fc60000000000 */
[----:B------:R-:W-:Y:S02]  /*0e70*/  LEA.HI.SX32 R19, R19, R16, 0x1b ;  /* 0x0000001013137211 */ /* 0x000fe400078fdaff */
[----:B------:R-:W-:-:S03]  /*0e80*/  LEA.HI.SX32 R17, R17, R14, 0x1b ;  /* 0x0000000e11117211 */ /* 0x000fc600078fdaff */
[----:B------:R-:W-:Y:S01]  /*0e90*/  IMAD R19, R19, 0x4, R18 ;  /* 0x0000000413137824 */ /* 0x000fe200078e0212 */
[----:B------:R-:W-:-:S05]  /*0ea0*/  LEA R17, R17, R18, 0x2 ;  /* 0x0000001211117211 */ /* 0x000fca00078e10ff */
[----:B------:R-:W-:Y:S04]  /*0eb0*/  LDS R19, [R19+-0x4] ;  /* 0xfffffc0013137984 */ /* 0x000fe80000000800 */
[----:B------:R-:W0:Y:S02]  /*0ec0*/  LDS R14, [R17+-0x4] ;  /* 0xfffffc00110e7984 */ /* 0x000e240000000800 */
[----:B0-----:R-:W-:-:S05]  /*0ed0*/  FADD R14, R19, R14 ;  /* 0x0000000e130e7221 */ /* 0x001fca0000000000 */
[----:B------:R1:W-:Y:S01]  /*0ee0*/  STS [R17+-0x4], R14 ;  /* 0xfffffc0e11007388 */ /* 0x0003e20000000800 */
[----:B------:R-:W-:Y:S05]  /*0ef0*/  @!P0 BRA `(.L_x_124) ;  /* 0xfffffffc00b88947 */ /* 0x000fea000383ffff */
.L_x_123:
[----:B------:R-:W-:Y:S05]  /*0f00*/  BSYNC.RECONVERGENT B0 ;  /* 0x0000000000007941 */ /* 0x000fea0003800200 */
.L_x_122:
[----:B------:R-:W-:Y:S05]  /*0f10*/  @!P1 BRA `(.L_x_125) ;  /* 0xfffffffc00749947 */ /* 0x000fea000383ffff */
.L_x_121:
[----:B------:R-:W-:-:S13]  /*0f20*/  ISETP.GE.AND P0, PT, R11, 0x1, PT ;  /* 0x000000010b00780c */ /* 0x000fda0003f06270 */
[----:B------:R-:W-:Y:S05]  /*0f30*/  @!P0 BRA `(.L_x_126) ;  /* 0x0000000000908947 */ /* 0x000fea0003800000 */
.L_x_130:
[----:B--2---:R-:W-:Y:S01]  /*0f40*/  IMAD.MOV.U32 R15, RZ, RZ, R11 ;  /* 0x000000ffff0f7224 */ /* 0x004fe200078e000b */
[----:B------:R-:W-:Y:S01]  /*0f50*/  MOV R12, 0xffffffff ;  /* 0xffffffff000c7802 */ /* 0x000fe20000000f00 */
[----:B------:R-:W-:Y:S01]  /*0f60*/  VIADD R11, R11, 0xffffffff ;  /* 0xffffffff0b0b7836 */ /* 0x000fe20000000000 */
[----:B------:R-:W-:Y:S02]  /*0f70*/  BAR.SYNC.DEFER_BLOCKING 0x0 ;  /* 0x0000000000007b1d */ /* 0x000fe40000010000 */
[----:B------:R-:W-:Y:S02]  /*0f80*/  ISETP.GE.U32.AND P1, PT, R15, 0x2, PT ;  /* 0x000000020f00780c */ /* 0x000fe40003f26070 */
[----:B------:R-:W-:Y:S02]  /*0f90*/  SHF.L.U32 R13, R12, R11, RZ ;  /* 0x0000000b0c0d7219 */ /* 0x000fe400000006ff */
[----:B------:R-:W-:Y:S03]  /*0fa0*/  BSSY.RECONVERGENT B0, `(.L_x_127) ;  /* 0x000001c000007945 */ /* 0x000fe60003800200 */
[----:B------:R-:W-:-:S05]  /*0fb0*/  IMAD.IADD R12, R8, 0x1, R13 ;  /* 0x00000001080c7824 */ /* 0x000fca00078e020d */
[----:B------:R-:W-:-:S04]  /*0fc0*/  SHF.R.S32.HI R12, RZ, R15, R12 ;  /* 0x0000000fff0c7219 */ /* 0x000fc8000001140c */
[----:B------:R-:W-:-:S13]  /*0fd0*/  ISETP.GE.AND P0, PT, R9, R12, PT ;  /* 0x0000000c0900720c */ /* 0x000fda0003f06270 */
[----:B------:R-:W-:Y:S05]  /*0fe0*/  @P0 BRA `(.L_x_128) ;  /* 0x00000000005c0947 */ /* 0x000fea0003800000 */
[----:B------:R-:W2:Y:S01]  /*0ff0*/  S2R R15, SR_CgaCtaId ;  /* 0x00000000000f7919 */ /* 0x000ea20000008800 */
[----:B------:R-:W-:-:S04]  /*1000*/  MOV R13, 0x400 ;  /* 0x00000400000d7802 */ /* 0x000fc80000000f00 */
[----:B-1----:R-:W-:Y:S01]  /*1010*/  IADD3 R14, PT, PT, R13, 0x8000, RZ ;  /* 0x000080000d0e7810 */ /* 0x002fe20007ffe0ff */
[----:B------:R-:W-:-:S03]  /*1020*/  IMAD.MOV.U32 R13, RZ, RZ, R9 ;  /* 0x000000ffff0d7224 */ /* 0x000fc600078e0009 */
[----:B--2---:R-:W-:-:S07]  /*1030*/  LEA R18, R15, R14, 0x18 ;  /* 0x0000000e0f127211 */ /* 0x004fce00078ec0ff */
.L_x_129:
[----:B--2---:R-:W-:Y:S01]  /*1040*/  IMAD.SHL.U32 R14, R13, 0x2, RZ ;  /* 0x000000020d0e7824 */ /* 0x004fe200078e00ff */
[----:B0-----:R-:W-:-:S04]  /*1050*/  IADD3 R13, PT, PT, R0, R13, RZ ;  /* 0x0000000d000d7210 */ /* 0x001fc80007ffe0ff */
[C---:B------:R-:W-:Y:S01]  /*1060*/  IADD3 R16, PT, PT, R14.reuse, 0x2, RZ ;  /* 0x000000020e107810 */ /* 0x040fe20007ffe0ff */
[----:B------:R-:W-:Y:S01]  /*1070*/  VIADD R14, R14, 0x3 ;  /* 0x000000030e0e7836 */ /* 0x000fe20000000000 */
[----:B------:R-:W-:Y:S02]  /*1080*/  ISETP.GE.AND P0, PT, R13, R12, PT ;  /* 0x0000000c0d00720c */ /* 0x000fe40003f06270 */
[-C--:B------:R-:W-:Y:S02]  /*1090*/  SHF.L.U32 R16, R16, R11.reuse, RZ ;  /* 0x0000000b10107219 */ /* 0x080fe400000006ff */
[----:B------:R-:W-:-:S03]  /*10a0*/  SHF.L.U32 R14, R14, R11, RZ ;  /* 0x0000000b0e0e7219 */ /* 0x000fc600000006ff */
[----:B------:R-:W-:Y:S01]  /*10b0*/  VIADD R17, R16, 0xffffffff ;  /* 0xffffffff10117836 */ /* 0x000fe20000000000 */
[----:B------:R-:W-:-:S04]  /*10c0*/  IADD3 R15, PT, PT, R14, -0x1, RZ ;  /* 0xffffffff0e0f7810 */ /* 0x000fc80007ffe0ff */
[----:B------:R-:W-:Y:S02]  /*10d0*/  LEA.HI.SX32 R17, R17, R16, 0x1b ;  /* 0x0000001011117211 */ /* 0x000fe400078fdaff */
[----:B------:R-:W-:-:S03]  /*10e0*/  LEA.HI.SX32 R15, R15, R14, 0x1b ;  /* 0x0000000e0f0f7211 */ /* 0x000fc600078fdaff */
[--C-:B------:R-:W-:Y:S02]  /*10f0*/  IMAD R17, R17, 0x4, R18.reuse ;  /* 0x0000000411117824 */ /* 0x100fe400078e0212 */
[----:B------:R-:W-:-:S04]  /*1100*/  IMAD R15, R15, 0x4, R18 ;  /* 0x000000040f0f7824 */ /* 0x000fc800078e0212 */
[----:B------:R-:W-:Y:S04]  /*1110*/  LDS R17, [R17+-0x4] ;  /* 0xfffffc0011117984 */ /* 0x000fe80000000800 */
[----:B------:R-:W0:Y:S02]  /*1120*/  LDS R14, [R15+-0x4] ;  /* 0xfffffc000f0e7984 */ /* 0x000e240000000800 */
[----:B0-----:R-:W-:-:S05]  /*1130*/  FADD R14, R17, R14 ;  /* 0x0000000e110e7221 */ /* 0x001fca0000000000 */
[----:B------:R2:W-:Y:S01]  /*1140*/  STS [R15+-0x4], R14 ;  /* 0xfffffc0e0f007388 */ /* 0x0005e20000000800 */
[----:B------:R-:W-:Y:S05]  /*1150*/  @!P0 BRA `(.L_x_129) ;  /* 0xfffffffc00b88947 */ /* 0x000fea000383ffff */
.L_x_128:
[----:B------:R-:W-:Y:S05]  /*1160*/  BSYNC.RECONVERGENT B0 ;  /* 0x0000000000007941 */ /* 0x000fea0003800200 */
.L_x_127:
[----:B------:R-:W-:Y:S05]  /*1170*/  @P1 BRA `(.L_x_130) ;  /* 0xfffffffc00701947 */ /* 0x000fea000383ffff */
.L_x_126:
[----:B------:R-:W-:Y:S01]  /*1180*/  IMAD.SHL.U32 R11, R9, 0x4, RZ ;  /* 0x00000004090b7824 */ /* 0x000fe200078e00ff */
[----:B------:R-:W-:Y:S04]  /*1190*/  BAR.SYNC.DEFER_BLOCKING 0x0 ;  /* 0x0000000000007b1d */ /* 0x000fe80000010000 */
[----:B------:R-:W-:Y:S02]  /*11a0*/  ISETP.GE.AND P0, PT, R11, R7, PT ;  /* 0x000000070b00720c */ /* 0x000fe40003f06270 */
[----:B------:R-:W-:Y:S11]  /*11b0*/  BSSY.RECONVERGENT B0, `(.L_x_131) ;  /* 0x0000020000007945 */ /* 0x000ff60003800200 */
[----:B------:R-:W-:Y:S05]  /*11c0*/  @P0 BRA `(.L_x_132) ;  /* 0x0000000000780947 */ /* 0x000fea0003800000 */
.L_x_135:
[----:B------:R-:W-:Y:S01]  /*11d0*/  ISETP.NE.AND P0, PT, R11, RZ, PT ;  /* 0x000000ff0b00720c */ /* 0x000fe20003f05270 */
[----:B------:R-:W-:-:S12]  /*11e0*/  BSSY.RECONVERGENT B1, `(.L_x_133) ;  /* 0x0000019000017945 */ /* 0x000fd80003800200 */
[----:B-1----:R-:W-:Y:S05]  /*11f0*/  @!P0 BRA `(.L_x_134) ;  /* 0x00000000005c8947 */ /* 0x002fea0003800000 */
[----:B------:R-:W3:Y:S01]  /*1200*/  S2UR UR7, SR_CgaCtaId ;  /* 0x00000000000779c3 */ /* 0x000ee20000008800 */
[----:B------:R-:W-:Y:S01]  /*1210*/  SHF.R.S32.HI R12, RZ, 0x2, R11 ;  /* 0x00000002ff0c7819 */ /* 0x000fe2000001140b */
[----:B------:R-:W-:Y:S02]  /*1220*/  UMOV UR4, 0x400 ;  /* 0x0000040000047882 */ /* 0x000fe40000000000 */
[----:B------:R-:W-:Y:S02]  /*1230*/  UIADD3 UR6, UPT, UPT, UR4, 0x8000, URZ ;  /* 0x0000800004067890 */ /* 0x000fe4000fffe0ff */
[----:B------:R-:W-:-:S05]  /*1240*/  VIADD R13, R12, 0xffffffff ;  /* 0xffffffff0c0d7836 */ /* 0x000fca0000000000 */
[----:B------:R-:W-:Y:S01]  /*1250*/  LEA.HI.SX32 R13, R13, R12, 0x1b ;  /* 0x0000000c0d0d7211 */ /* 0x000fe200078fdaff */
[----:B---3--:R-:W-:Y:S02]  /*1260*/  ULEA UR6, UR7, UR6, 0x18 ;  /* 0x0000000607067291 */ /* 0x008fe4000f8ec0ff */
[----:B------:R-:W-:-:S04]  /*1270*/  ULEA UR4, UR7, UR4, 0x18 ;  /* 0x0000000407047291 */ /* 0x000fc8000f8ec0ff */
[----:B------:R-:W-:Y:S02]  /*1280*/  LEA R13, R13, UR6, 0x2 ;  /* 0x000000060d0d7c11 */ /* 0x000fe4000f8e10ff */
[----:B------:R-:W-:-:S04]  /*1290*/  LEA R12, R11, UR4, 0x2 ;  /* 0x000000040b0c7c11 */ /* 0x000fc8000f8e10ff */
[----:B------:R-:W-:Y:S04]  /*12a0*/  LDS R13, [R13+-0x4] ;  /* 0xfffffc000d0d7984 */ /* 0x000fe80000000800 */
[----:B-12---:R-:W1:Y:S04]  /*12b0*/  LDS R14, [R12] ;  /* 0x000000000c0e7984 */ /* 0x006e680000000800 */
[----:B------:R-:W2:Y:S04]  /*12c0*/  LDS R16, [R12+0x4] ;  /* 0x000004000c107984 */ /* 0x000ea80000000800 */
[----:B------:R-:W3:Y:S04]  /*12d0*/  LDS R18, [R12+0x8] ;  /* 0x000008000c127984 */ /* 0x000ee80000000800 */
[----:B------:R-:W4:Y:S01]  /*12e0*/  LDS R20, [R12+0xc] ;  /* 0x00000c000c147984 */ /* 0x000f220000000800 */
[C---:B-1----:R-:W-:Y:S01]  /*12f0*/  FADD R15, R13.reuse, R14 ;  /* 0x0000000e0d0f7221 */ /* 0x042fe20000000000 */
[----:B--2---:R-:W-:-:S04]  /*1300*/  FADD R17, R13, R16 ;  /* 0x000000100d117221 */ /* 0x004fc80000000000 */
[----:B------:R1:W-:Y:S01]  /*1310*/  STS [R12], R15 ;  /* 0x0000000f0c007388 */ /* 0x0003e20000000800 */
[----:B---3--:R-:W-:-:S03]  /*1320*/  FADD R19, R13, R18 ;  /* 0x000000120d137221 */ /* 0x008fc60000000000 */
[----:B------:R1:W-:Y:S01]  /*1330*/  STS [R12+0x4], R17 ;  /* 0x000004110c007388 */ /* 0x0003e20000000800 */
[----:B----4-:R-:W-:-:S03]  /*1340*/  FADD R21, R13, R20 ;  /* 0x000000140d157221 */ /* 0x010fc60000000000 */
[----:B------:R1:W-:Y:S04]  /*1350*/  STS [R12+0x8], R19 ;  /* 0x000008130c007388 */ /* 0x0003e80000000800 */
[----:B------:R1:W-:Y:S02]  /*1360*/  STS [R12+0xc], R21 ;  /* 0x00000c150c007388 */ /* 0x0003e40000000800 */
.L_x_134:
[----:B------:R-:W-:Y:S05]  /*1370*/  BSYNC.RECONVERGENT B1 ;  /* 0x0000000000017941 */ /* 0x000fea0003800200 */
.L_x_133:
[----:B0-----:R-:W-:-:S04]  /*1380*/  LEA R11, R0, R11, 0x2 ;  /* 0x0000000b000b7211 */ /* 0x001fc800078e10ff */
[----:B------:R-:W-:-:S13]  /*1390*/  ISETP.GE.AND P0, PT, R11, R7, PT ;  /* 0x000000070b00720c */ /* 0x000fda0003f06270 */
[----:B------:R-:W-:Y:S05]  /*13a0*/  @!P0 BRA `(.L_x_135) ;  /* 0xfffffffc00888947 */ /* 0x000fea000383ffff */
.L_x_132:
[----:B------:R-:W-:Y:S05]  /*13b0*/  BSYNC.RECONVERGENT B0 ;  /* 0x0000000000007941 */ /* 0x000fea0003800200 */
.L_x_131:
[----:B------:R-:W-:Y:S01]  /*13c0*/  IMAD.IADD R10, R10, 0x1, -R5 ;  /* 0x000000010a0a7824 */ /* 0x000fe200078e0a05 */
[----:B------:R-:W-:Y:S04]  /*13d0*/  BAR.SYNC.DEFER_BLOCKING 0x0 ;  /* 0x0000000000007b1d */ /* 0x000fe80000010000 */
[----:B------:R-:W-:Y:S02]  /*13e0*/  ISETP.GT.AND P0, PT, R10, R9, PT ;  /* 0x000000090a00720c */ /* 0x000fe40003f04270 */
[----:B------:R-:W-:Y:S11]  /*13f0*/  BSSY.RECONVERGENT B0, `(.L_x_136) ;  /* 0x0000011000007945 */ /* 0x000ff60003800200 */
[----:B------:R-:W-:Y:S05]  /*1400*/  @!P0 BRA `(.L_x_137) ;  /* 0x00000000003c8947 */ /* 0x000fea0003800000 */
[----:B-12---:R-:W1:Y:S01]  /*1410*/  S2R R14, SR_CgaCtaId ;  /* 0x00000000000e7919 */ /* 0x006e620000008800 */
[----:B------:R-:W2:Y:S01]  /*1420*/  LDC R12, c[0x0][0x384] ;  /* 0x0000e100ff0c7b82 */ /* 0x000ea20000000800 */
[----:B------:R-:W-:-:S07]  /*1430*/  MOV R7, 0x400 ;  /* 0x0000040000077802 */ /* 0x000fce0000000f00 */
[----:B------:R-:W3:Y:S01]  /*1440*/  LDC.64 R10, c[0x0][0x390] ;  /* 0x0000e400ff0a7b82 */ /* 0x000ee20000000a00 */
[----:B-1----:R-:W-:Y:S01]  /*1450*/  LEA R16, R14, R7, 0x18 ;  /* 0x000000070e107211 */ /* 0x002fe200078ec0ff */
[----:B--2---:R-:W-:-:S07]  /*1460*/  IMAD R14, R12, UR5, R5 ;  /* 0x000000050c0e7c24 */ /* 0x004fce000f8e0205 */
.L_x_138:
[----:B------:R-:W-:Y:S01]  /*1470*/  IMAD R7, R9, 0x4, R16 ;  /* 0x0000000409077824 */ /* 0x000fe200078e0210 */
[----:B----4-:R-:W-:Y:S01]  /*1480*/  IADD3 R13, PT, PT, R14, R9, RZ ;  /* 0x000000090e0d7210 */ /* 0x010fe20007ffe0ff */
[----:B0-----:R-:W-:-:S04]  /*1490*/  IMAD.IADD R9, R0, 0x1, R9 ;  /* 0x0000000100097824 */ /* 0x001fc800078e0209 */
[----:B------:R-:W0:Y:S01]  /*14a0*/  LDS R7, [R7] ;  /* 0x0000000007077984 */ /* 0x000e220000000800 */
[----:B---3--:R-:W-:Y:S01]  /*14b0*/  IMAD.WIDE R12, R13, 0x4, R10 ;  /* 0x000000040d0c7825 */ /* 0x008fe200078e020a */
[----:B------:R-:W-:-:S03]  /*14c0*/  ISETP.GE.AND P0, PT, R9, R6, PT ;  /* 0x000000060900720c */ /* 0x000fc60003f06270 */
[----:B0-----:R-:W-:-:S05]  /*14d0*/  FADD R15, R7, R2 ;  /* 0x00000002070f7221 */ /* 0x001fca0000000000 */
[----:B------:R4:W-:Y:S05]  /*14e0*/  STG.E desc[UR8][R12.64], R15 ;  /* 0x0000000f0c007986 */ /* 0x0009ea000c101908 */
[----:B------:R-:W-:Y:S05]  /*14f0*/  @!P0 BRA `(.L_x_138) ;  /* 0xfffffffc00dc8947 */ /* 0x000fea000383ffff */
.L_x_137:
[----:B------:R-:W-:Y:S05]  /*1500*/  BSYNC.RECONVERGENT B0 ;  /* 0x0000000000007941 */ /* 0x000fea0003800200 */
.L_x_136:
[----:B------:R-:W3:Y:S01]  /*1510*/  S2R R9, SR_CgaCtaId ;  /* 0x0000000000097919 */ /* 0x000ee20000008800 */
[----:B------:R-:W-:Y:S01]  /*1520*/  MOV R6, 0x400 ;  /* 0x0000040000067802 */ /* 0x000fe20000000f00 */
[----:B------:R-:W-:Y:S01]  /*1530*/  VIADD R7, R8, 0xffffffff ;  /* 0xffffffff08077836 */ /* 0x000fe20000000000 */
[----:B------:R-:W5:Y:S01]  /*1540*/  LDCU UR4, c[0x0][0x384] ;  /* 0x00007080ff0477ac */ /* 0x000f620008000800 */
[----:B------:R-:W-:Y:S01]  /*1550*/  VIADD R5, R5, 0x2000 ;  /* 0x0000200005057836 */ /* 0x000fe20000000000 */
[----:B------:R-:W-:Y:S02]  /*1560*/  IADD3 R6, PT, PT, R6, 0x8000, RZ ;  /* 0x0000800006067810 */ /* 0x000fe40007ffe0ff */
[----:B------:R-:W-:Y:S02]  /*1570*/  LEA.HI.SX32 R7, R7, R8, 0x1b ;  /* 0x0000000807077211 */ /* 0x000fe400078fdaff */
[----:B------:R-:W-:Y:S02]  /*1580*/  IADD3 R3, PT, PT, R3, 0x1, RZ ;  /* 0x0000000103037810 */ /* 0x000fe40007ffe0ff */
[----:B-----5:R-:W-:-:S02]  /*1590*/  ISETP.GE.AND P0, PT, R5, UR4, PT ;  /* 0x0000000405007c0c */ /* 0x020fc4000bf06270 */
[----:B---3--:R-:W-:-:S05]  /*15a0*/  LEA R6, R9, R6, 0x18 ;  /* 0x0000000609067211 */ /* 0x008fca00078ec0ff */
[----:B------:R-:W-:-:S06]  /*15b0*/  IMAD R7, R7, 0x4, R6 ;  /* 0x0000000407077824 */ /* 0x000fcc00078e0206 */
[----:B------:R-:W3:Y:S02]  /*15c0*/  LDS R7, [R7+-0x4] ;  /* 0xfffffc0007077984 */ /* 0x000ee40000000800 */
[----:B---3--:R-:W-:-:S04]  /*15d0*/  FADD R9, R7, R4 ;  /* 0x0000000407097221 */ /* 0x008fc80000000000 */
[----:B------:R-:W-:-:S04]  /*15e0*/  FADD R11, R9, R2 ;  /* 0x00000002090b7221 */ /* 0x000fc80000000000 */
[----:B------:R-:W-:Y:S01]  /*15f0*/  FADD R4, R11, -R2 ;  /* 0x800000020b047221 */ /* 0x000fe20000000000 */
[----:B------:R-:W-:-:S03]  /*1600*/  IMAD.MOV.U32 R2, RZ, RZ, R11 ;  /* 0x000000ffff027224 */ /* 0x000fc600078e000b */
[----:B------:R-:W-:Y:S01]  /*1610*/  FADD R4, R9, -R4 ;  /* 0x8000000409047221 */ /* 0x000fe20000000000 */
[----:B------:R-:W-:Y:S06]  /*1620*/  BAR.SYNC.DEFER_BLOCKING 0x0 ;  /* 0x0000000000007b1d */ /* 0x000fec0000010000 */
[----:B------:R-:W-:Y:S05]  /*1630*/  @!P0 BRA `(.L_x_139) ;  /* 0xffffffe800a08947 */ /* 0x000fea000383ffff */
.L_x_108:
[----:B------:R-:W3:Y:S01]  /*1640*/  LDCU UR4, c[0x0][0x370] ;  /* 0x00006e00ff0477ac */ /* 0x000ee20008000800 */
[----:B------:R-:W5:Y:S01]  /*1650*/  LDCU UR6, c[0x0][0x380] ;  /* 0x00007000ff0677ac */ /* 0x000f620008000800 */
[----:B---3--:R-:W-:-:S04]  /*1660*/  UIADD3 UR5, UPT, UPT, UR4, UR5, URZ ;  /* 0x0000000504057290 */ /* 0x008fc8000fffe0ff */
[----:B-----5:R-:W-:-:S09]  /*1670*/  UISETP.GE.AND UP0, UPT, UR5, UR6, UPT ;  /* 0x000000060500728c */ /* 0x020fd2000bf06270 */
[----:B------:R-:W-:Y:S05]  /*1680*/  BRA.U !UP0, `(.L_x_140) ;  /* 0xffffffe908787547 */ /* 0x000fea000b83ffff */
[----:B-1----:R-:W-:Y:S05]  /*1690*/  EXIT ;  /* 0x000000000000794d */ /* 0x002fea0003800000 */
.L_x_141:
        /* <DEDUP_REMOVED lines=14> */
.L_x_149:


//--------------------- .nv.shared._Z37farthestpointsamplingwithpreidxKernelILj1024EEviiiiiPKfPKiPfPi --------------------------
	.section	.nv.shared._Z37farthestpointsamplingwithpreidxKernelILj1024EEviiiiiPKfPKiPfPi,"aw",@nobits
	.sectionflags	@""
	.align	4
.nv.shared._Z37farthestpointsamplingwithpreidxKernelILj1024EEviiiiiPKfPKiPfPi:
	.zero		9216


//--------------------- .nv.shared.reserved.0     --------------------------
	.section	.nv.shared.reserved.0,"aw",@nobits
	.weak		__nv_reservedSMEM_offset_0_alias
	.size		__nv_reservedSMEM_offset_0_alias, 0, 64
	.other		__nv_reservedSMEM_offset_0_alias,@"STO_CUDA_RESERVED_SHARED STV_DEFAULT"
__nv_reservedSMEM_offset_0_alias:
	.zero		0
	.zero		64


//--------------------- .nv.shared._Z35farthestpointsamplingwithdistKernelILj1024EEviiiPKfPfPi --------------------------
	.section	.nv.shared._Z35farthestpointsamplingwithdistKernelILj1024EEviiiPKfPfPi,"aw",@nobits
	.sectionflags	@""
	.align	4
.nv.shared._Z35farthestpointsamplingwithdistKernelILj1024EEviiiPKfPfPi:
	.zero		9216


//--------------------- .nv.shared._Z27farthestpointsamplingKernelILj1024EEviiiiPKfPfPi --------------------------
	.section	.nv.shared._Z27farthestpointsamplingKernelILj1024EEviiiiPKfPfPi,"aw",@nobits
	.sectionflags	@""
	.align	4
.nv.shared._Z27farthestpointsamplingKernelILj1024EEviiiiPKfPfPi:
	.zero		9216


//--------------------- .nv.shared._Z12cumsumKerneliiPKfPf --------------------------
	.section	.nv.shared._Z12cumsumKerneliiPKfPf,"aw",@nobits
	.sectionflags	@""
	.align	4
.nv.shared._Z12cumsumKerneliiPKfPf:
	.zero		42240


//--------------------- .nv.constant0._Z37farthestpointsamplingwithpreidxKernelILj1024EEviiiiiPKfPKiPfPi --------------------------
	.section	.nv.constant0._Z37farthestpointsamplingwithpreidxKernelILj1024EEviiiiiPKfPKiPfPi,"a",@progbits
	.sectionflags	@""
	.align	4
.nv.constant0._Z37farthestpointsamplingwithpreidxKernelILj1024EEviiiiiPKfPKiPfPi:
	.zero		952


//--------------------- .nv.constant0._Z35farthestpointsamplingwithdistKernelILj1024EEviiiPKfPfPi --------------------------
	.section	.nv.constant0._Z35farthestpointsamplingwithdistKernelILj1024EEviiiPKfPfPi,"a",@progbits
	.sectionflags	@""
	.align	4
.nv.constant0._Z35farthestpointsamplingwithdistKernelILj1024EEviiiPKfPfPi:
	.zero		936


//--------------------- .nv.constant0._Z27farthestpointsamplingKernelILj1024EEviiiiPKfPfPi --------------------------
	.section	.nv.constant0._Z27farthestpointsamplingKernelILj1024EEviiiiPKfPfPi,"a",@progbits
	.sectionflags	@""
	.align	4
.nv.constant0._Z27farthestpointsamplingKernelILj1024EEviiiiPKfPfPi:
	.zero		936


//--------------------- .nv.constant0._Z18GatherByMaskKerneliiiiPKfS0_Pf --------------------------
	.section	.nv.constant0._Z18GatherByMaskKerneliiiiPKfS0_Pf,"a",@progbits
	.sectionflags	@""
	.align	4
.nv.constant0._Z18GatherByMaskKerneliiiiPKfS0_Pf:
	.zero		936


//--------------------- .nv.constant0._Z21scatteraddpointKerneliiiiPKfPKiPf --------------------------
	.section	.nv.constant0._Z21scatteraddpointKerneliiiiPKfPKiPf,"a",@progbits
	.sectionflags	@""
	.align	4
.nv.constant0._Z21scatteraddpointKerneliiiiPKfPKiPf:
	.zero		936


//--------------------- .nv.constant0._Z17gatherpointKerneliiiiPKfPKiPf --------------------------
	.section	.nv.constant0._Z17gatherpointKerneliiiiPKfPKiPf,"a",@progbits
	.sectionflags	@""
	.align	4
.nv.constant0._Z17gatherpointKerneliiiiPKfPKiPf:
	.zero		936


//--------------------- .nv.constant0._Z18binarysearchKerneliiiPKfS0_Pi --------------------------
	.section	.nv.constant0._Z18binarysearchKerneliiiPKfS0_Pi,"a",@progbits
	.sectionflags	@""
	.align	4
.nv.constant0._Z18binarysearchKerneliiiPKfS0_Pi:
	.zero		936


//--------------------- .nv.constant0._Z12cumsumKerneliiPKfPf --------------------------
	.section	.nv.constant0._Z12cumsumKerneliiPKfPf,"a",@progbits
	.sectionflags	@""
	.align	4
.nv.constant0._Z12cumsumKerneliiPKfPf:
	.zero		920


//--------------------- SYMBOLS --------------------------

	.type		.nv.reservedSmem.offset0,@object
	.size		.nv.reservedSmem.offset0,0x4
	.type		.nv.reservedSmem.cap,@object
	.size		.nv.reservedSmem.cap,0x4
